//
// Generated by NVIDIA NVVM Compiler
//
// Compiler Build ID: CL-36424714
// Cuda compilation tools, release 13.0, V13.0.88
// Based on NVVM 20.0.0
//

.version 9.0
.target sm_100
.address_size 64

	// .globl	_ZN9matmul_l19matmul_l1EiiiPfS0_S0_
.extern .shared .align 16 .b8 _ZN9matmul_l14sramE[];

.visible .entry _ZN9matmul_l19matmul_l1EiiiPfS0_S0_(
	.param .u32 _ZN9matmul_l19matmul_l1EiiiPfS0_S0__param_0,
	.param .u32 _ZN9matmul_l19matmul_l1EiiiPfS0_S0__param_1,
	.param .u32 _ZN9matmul_l19matmul_l1EiiiPfS0_S0__param_2,
	.param .u64 .ptr .align 1 _ZN9matmul_l19matmul_l1EiiiPfS0_S0__param_3,
	.param .u64 .ptr .align 1 _ZN9matmul_l19matmul_l1EiiiPfS0_S0__param_4,
	.param .u64 .ptr .align 1 _ZN9matmul_l19matmul_l1EiiiPfS0_S0__param_5
)
{
	.reg .pred 	%p<22>;
	.reg .b32 	%r<159>;
	.reg .b32 	%f<71>;
	.reg .b64 	%rd<15>;

	ld.param.u32 	%r51, [_ZN9matmul_l19matmul_l1EiiiPfS0_S0__param_0];
	ld.param.u32 	%r49, [_ZN9matmul_l19matmul_l1EiiiPfS0_S0__param_1];
	ld.param.u32 	%r50, [_ZN9matmul_l19matmul_l1EiiiPfS0_S0__param_2];
	ld.param.u64 	%rd4, [_ZN9matmul_l19matmul_l1EiiiPfS0_S0__param_5];
	mov.u32 	%r52, %nctaid.x;
	mul.hi.u32 	%r53, %r52, -1431655765;
	shr.u32 	%r54, %r53, 5;
	mov.u32 	%r55, %ctaid.x;
	mul.hi.u32 	%r56, %r55, 715827883;
	shr.u32 	%r1, %r56, 3;
	mul.lo.s32 	%r57, %r1, 48;
	sub.s32 	%r2, %r55, %r57;
	div.u32 	%r58, %r51, %r54;
	mul.lo.s32 	%r59, %r58, %r54;
	sub.s32 	%r3, %r51, %r59;
	mul.hi.u32 	%r60, %r50, -1431655765;
	shr.u32 	%r61, %r60, 5;
	mul.lo.s32 	%r62, %r61, 48;
	sub.s32 	%r4, %r50, %r62;
	setp.ge.u32 	%p1, %r1, %r3;
	setp.lt.u32 	%p2, %r1, %r3;
	selp.u32 	%r63, 1, 0, %p2;
	add.s32 	%r5, %r58, %r63;
	setp.lt.u32 	%p3, %r2, %r4;
	selp.u32 	%r64, 1, 0, %p3;
	add.s32 	%r6, %r61, %r64;
	@%p1 bra 	$L__BB0_2;
	mul.lo.s32 	%r148, %r5, %r1;
	bra.uni 	$L__BB0_3;
$L__BB0_2:
	mad.lo.s32 	%r65, %r3, %r5, %r3;
	sub.s32 	%r66, %r1, %r3;
	mad.lo.s32 	%r148, %r5, %r66, %r65;
$L__BB0_3:
	setp.ge.u32 	%p4, %r2, %r4;
	@%p4 bra 	$L__BB0_5;
	mul.lo.s32 	%r149, %r6, %r2;
	bra.uni 	$L__BB0_6;
$L__BB0_5:
	mad.lo.s32 	%r67, %r4, %r6, %r4;
	sub.s32 	%r68, %r2, %r4;
	mad.lo.s32 	%r149, %r6, %r68, %r67;
$L__BB0_6:
	div.s32 	%r69, 25000, %r49;
	add.s32 	%r70, %r69, -1;
	min.u32 	%r13, %r6, %r70;
	sub.s32 	%r71, %r69, %r13;
	min.u32 	%r14, %r5, %r71;
	setp.eq.s32 	%p5, %r6, 0;
	@%p5 bra 	$L__BB0_29;
	mul.lo.s32 	%r73, %r14, %r49;
	shl.b32 	%r74, %r73, 2;
	mov.u32 	%r75, _ZN9matmul_l14sramE;
	add.s32 	%r15, %r75, %r74;
	mov.u32 	%r16, %ntid.x;
	max.u32 	%r76, %r49, 1;
	and.b32  	%r17, %r76, 7;
	and.b32  	%r18, %r76, 3;
	and.b32  	%r19, %r76, -8;
	and.b32  	%r20, %r76, 1;
	cvta.to.global.u64 	%rd1, %rd4;
	mov.b32 	%r150, 0;
$L__BB0_8:
	sub.s32 	%r77, %r6, %r150;
	min.u32 	%r22, %r13, %r77;
	mul.lo.s32 	%r23, %r22, %r49;
	mov.u32 	%r151, %tid.x;
	setp.ge.u32 	%p6, %r151, %r23;
	@%p6 bra 	$L__BB0_10;
$L__BB0_9:
	ld.param.u64 	%rd14, [_ZN9matmul_l19matmul_l1EiiiPfS0_S0__param_4];
	div.u32 	%r78, %r151, %r22;
	mul.lo.s32 	%r79, %r78, %r22;
	sub.s32 	%r80, %r151, %r79;
	mad.lo.s32 	%r81, %r80, %r49, %r78;
	add.s32 	%r82, %r150, %r149;
	add.s32 	%r83, %r81, %r82;
	cvta.to.global.u64 	%rd5, %rd14;
	mul.wide.u32 	%rd6, %r83, 4;
	add.s64 	%rd7, %rd5, %rd6;
	ld.global.f32 	%f13, [%rd7];
	shl.b32 	%r84, %r81, 2;
	add.s32 	%r85, %r15, %r84;
	st.shared.f32 	[%r85], %f13;
	add.s32 	%r151, %r151, %r16;
	setp.lt.u32 	%p7, %r151, %r23;
	@%p7 bra 	$L__BB0_9;
$L__BB0_10:
	setp.eq.s32 	%p8, %r5, 0;
	bar.sync 	0;
	@%p8 bra 	$L__BB0_28;
	mov.b32 	%r152, 0;
$L__BB0_12:
	sub.s32 	%r87, %r5, %r152;
	min.u32 	%r28, %r14, %r87;
	mul.lo.s32 	%r29, %r28, %r49;
	mov.u32 	%r153, %tid.x;
	setp.ge.u32 	%p9, %r153, %r29;
	@%p9 bra 	$L__BB0_14;
$L__BB0_13:
	ld.param.u64 	%rd13, [_ZN9matmul_l19matmul_l1EiiiPfS0_S0__param_3];
	div.u32 	%r88, %r153, %r49;
	mul.lo.s32 	%r89, %r88, %r49;
	sub.s32 	%r90, %r153, %r89;
	add.s32 	%r91, %r152, %r148;
	add.s32 	%r92, %r88, %r91;
	mad.lo.s32 	%r93, %r92, %r49, %r90;
	cvta.to.global.u64 	%rd8, %rd13;
	mul.wide.u32 	%rd9, %r93, 4;
	add.s64 	%rd10, %rd8, %rd9;
	ld.global.f32 	%f14, [%rd10];
	shl.b32 	%r94, %r153, 2;
	mov.u32 	%r95, _ZN9matmul_l14sramE;
	add.s32 	%r96, %r95, %r94;
	st.shared.f32 	[%r96], %f14;
	add.s32 	%r153, %r153, %r16;
	setp.lt.u32 	%p10, %r153, %r29;
	@%p10 bra 	$L__BB0_13;
$L__BB0_14:
	bar.sync 	0;
	mul.lo.s32 	%r33, %r28, %r22;
	mov.u32 	%r154, %tid.x;
	setp.ge.u32 	%p11, %r154, %r33;
	@%p11 bra 	$L__BB0_27;
$L__BB0_15:
	setp.lt.u32 	%p12, %r49, 8;
	div.u32 	%r36, %r154, %r22;
	mul.lo.s32 	%r98, %r36, %r22;
	sub.s32 	%r37, %r154, %r98;
	mul.lo.s32 	%r38, %r36, %r49;
	mov.f32 	%f70, 0f00000000;
	mov.b32 	%r157, 0;
	@%p12 bra 	$L__BB0_18;
	mov.f32 	%f70, 0f00000000;
	mov.b32 	%r155, 0;
$L__BB0_17:
	.pragma "nounroll";
	add.s32 	%r100, %r155, %r38;
	shl.b32 	%r101, %r100, 2;
	mov.u32 	%r102, _ZN9matmul_l14sramE;
	add.s32 	%r103, %r102, %r101;
	ld.shared.f32 	%f18, [%r103];
	mad.lo.s32 	%r104, %r155, %r22, %r37;
	shl.b32 	%r105, %r104, 2;
	add.s32 	%r106, %r15, %r105;
	ld.shared.f32 	%f19, [%r106];
	fma.rn.f32 	%f20, %f18, %f19, %f70;
	ld.shared.f32 	%f21, [%r103+4];
	shl.b32 	%r107, %r22, 2;
	add.s32 	%r108, %r106, %r107;
	ld.shared.f32 	%f22, [%r108];
	fma.rn.f32 	%f23, %f21, %f22, %f20;
	ld.shared.f32 	%f24, [%r103+8];
	add.s32 	%r109, %r108, %r107;
	ld.shared.f32 	%f25, [%r109];
	fma.rn.f32 	%f26, %f24, %f25, %f23;
	ld.shared.f32 	%f27, [%r103+12];
	add.s32 	%r110, %r109, %r107;
	ld.shared.f32 	%f28, [%r110];
	fma.rn.f32 	%f29, %f27, %f28, %f26;
	ld.shared.f32 	%f30, [%r103+16];
	add.s32 	%r111, %r110, %r107;
	ld.shared.f32 	%f31, [%r111];
	fma.rn.f32 	%f32, %f30, %f31, %f29;
	ld.shared.f32 	%f33, [%r103+20];
	add.s32 	%r112, %r111, %r107;
	ld.shared.f32 	%f34, [%r112];
	fma.rn.f32 	%f35, %f33, %f34, %f32;
	ld.shared.f32 	%f36, [%r103+24];
	add.s32 	%r113, %r112, %r107;
	ld.shared.f32 	%f37, [%r113];
	fma.rn.f32 	%f38, %f36, %f37, %f35;
	ld.shared.f32 	%f39, [%r103+28];
	add.s32 	%r114, %r113, %r107;
	ld.shared.f32 	%f40, [%r114];
	fma.rn.f32 	%f70, %f39, %f40, %f38;
	add.s32 	%r155, %r155, 8;
	setp.ne.s32 	%p13, %r155, %r19;
	mov.u32 	%r157, %r19;
	@%p13 bra 	$L__BB0_17;
$L__BB0_18:
	setp.eq.s32 	%p14, %r17, 0;
	@%p14 bra 	$L__BB0_26;
	add.s32 	%r115, %r17, -1;
	setp.lt.u32 	%p15, %r115, 3;
	@%p15 bra 	$L__BB0_21;
	add.s32 	%r116, %r157, %r38;
	shl.b32 	%r117, %r116, 2;
	mov.u32 	%r118, _ZN9matmul_l14sramE;
	add.s32 	%r119, %r118, %r117;
	ld.shared.f32 	%f42, [%r119];
	mad.lo.s32 	%r120, %r157, %r22, %r37;
	shl.b32 	%r121, %r120, 2;
	add.s32 	%r122, %r15, %r121;
	ld.shared.f32 	%f43, [%r122];
	fma.rn.f32 	%f44, %f42, %f43, %f70;
	ld.shared.f32 	%f45, [%r119+4];
	shl.b32 	%r123, %r22, 2;
	add.s32 	%r124, %r122, %r123;
	ld.shared.f32 	%f46, [%r124];
	fma.rn.f32 	%f47, %f45, %f46, %f44;
	ld.shared.f32 	%f48, [%r119+8];
	add.s32 	%r125, %r124, %r123;
	ld.shared.f32 	%f49, [%r125];
	fma.rn.f32 	%f50, %f48, %f49, %f47;
	ld.shared.f32 	%f51, [%r119+12];
	add.s32 	%r126, %r125, %r123;
	ld.shared.f32 	%f52, [%r126];
	fma.rn.f32 	%f70, %f51, %f52, %f50;
	add.s32 	%r157, %r157, 4;
$L__BB0_21:
	setp.eq.s32 	%p16, %r18, 0;
	@%p16 bra 	$L__BB0_26;
	setp.eq.s32 	%p17, %r18, 1;
	@%p17 bra 	$L__BB0_24;
	add.s32 	%r127, %r157, %r38;
	shl.b32 	%r128, %r127, 2;
	mov.u32 	%r129, _ZN9matmul_l14sramE;
	add.s32 	%r130, %r129, %r128;
	ld.shared.f32 	%f54, [%r130];
	mad.lo.s32 	%r131, %r157, %r22, %r37;
	shl.b32 	%r132, %r131, 2;
	add.s32 	%r133, %r15, %r132;
	ld.shared.f32 	%f55, [%r133];
	fma.rn.f32 	%f56, %f54, %f55, %f70;
	ld.shared.f32 	%f57, [%r130+4];
	shl.b32 	%r134, %r22, 2;
	add.s32 	%r135, %r133, %r134;
	ld.shared.f32 	%f58, [%r135];
	fma.rn.f32 	%f70, %f57, %f58, %f56;
	add.s32 	%r157, %r157, 2;
$L__BB0_24:
	setp.eq.s32 	%p18, %r20, 0;
	@%p18 bra 	$L__BB0_26;
	add.s32 	%r136, %r157, %r38;
	shl.b32 	%r137, %r136, 2;
	mov.u32 	%r138, _ZN9matmul_l14sramE;
	add.s32 	%r139, %r138, %r137;
	ld.shared.f32 	%f59, [%r139];
	mad.lo.s32 	%r140, %r157, %r22, %r37;
	shl.b32 	%r141, %r140, 2;
	add.s32 	%r142, %r15, %r141;
	ld.shared.f32 	%f60, [%r142];
	fma.rn.f32 	%f70, %f59, %f60, %f70;
$L__BB0_26:
	add.s32 	%r143, %r152, %r148;
	add.s32 	%r144, %r36, %r143;
	add.s32 	%r145, %r150, %r149;
	add.s32 	%r146, %r37, %r145;
	mad.lo.s32 	%r147, %r144, %r50, %r146;
	mul.wide.u32 	%rd11, %r147, 4;
	add.s64 	%rd12, %rd1, %rd11;
	ld.global.f32 	%f61, [%rd12];
	add.f32 	%f62, %f70, %f61;
	st.global.f32 	[%rd12], %f62;
	add.s32 	%r154, %r154, %r16;
	setp.lt.u32 	%p19, %r154, %r33;
	@%p19 bra 	$L__BB0_15;
$L__BB0_27:
	bar.sync 	0;
	add.s32 	%r152, %r152, %r14;
	setp.lt.u32 	%p20, %r152, %r5;
	@%p20 bra 	$L__BB0_12;
$L__BB0_28:
	add.s32 	%r150, %r150, %r13;
	setp.lt.u32 	%p21, %r150, %r6;
	@%p21 bra 	$L__BB0_8;
$L__BB0_29:
	ret;

}
	// .globl	_ZN9matmul_l123transpose_square_matrixEPfj
.visible .entry _ZN9matmul_l123transpose_square_matrixEPfj(
	.param .u64 .ptr .align 1 _ZN9matmul_l123transpose_square_matrixEPfj_param_0,
	.param .u32 _ZN9matmul_l123transpose_square_matrixEPfj_param_1
)
{
	.reg .pred 	%p<4>;
	.reg .b32 	%r<17>;
	.reg .b32 	%f<3>;
	.reg .b64 	%rd<7>;

	ld.param.u64 	%rd2, [_ZN9matmul_l123transpose_square_matrixEPfj_param_0];
	ld.param.u32 	%r9, [_ZN9matmul_l123transpose_square_matrixEPfj_param_1];
	mov.u32 	%r1, %ntid.x;
	mov.u32 	%r10, %ctaid.x;
	mov.u32 	%r11, %tid.x;
	mad.lo.s32 	%r16, %r10, %r1, %r11;
	mul.lo.s32 	%r3, %r9, %r9;
	setp.ge.u32 	%p1, %r16, %r3;
	@%p1 bra 	$L__BB1_5;
	cvta.to.global.u64 	%rd1, %rd2;
	mov.u32 	%r12, %nctaid.x;
	mul.lo.s32 	%r4, %r12, %r1;
$L__BB1_2:
	div.u32 	%r6, %r16, %r9;
	mul.lo.s32 	%r13, %r6, %r9;
	sub.s32 	%r7, %r16, %r13;
	setp.ge.u32 	%p2, %r6, %r7;
	@%p2 bra 	$L__BB1_4;
	mad.lo.s32 	%r14, %r6, %r9, %r7;
	mul.wide.u32 	%rd3, %r14, 4;
	add.s64 	%rd4, %rd1, %rd3;
	ld.global.f32 	%f1, [%rd4];
	mad.lo.s32 	%r15, %r7, %r9, %r6;
	mul.wide.u32 	%rd5, %r15, 4;
	add.s64 	%rd6, %rd1, %rd5;
	ld.global.f32 	%f2, [%rd6];
	st.global.f32 	[%rd4], %f2;
	st.global.f32 	[%rd6], %f1;
$L__BB1_4:
	add.s32 	%r16, %r16, %r4;
	setp.lt.u32 	%p3, %r16, %r3;
	@%p3 bra 	$L__BB1_2;
$L__BB1_5:
	ret;

}
	// .globl	_ZN13matmul_l1_reg13matmul_l1_regEiiiPKfS1_Pf
.visible .entry _ZN13matmul_l1_reg13matmul_l1_regEiiiPKfS1_Pf(
	.param .u32 _ZN13matmul_l1_reg13matmul_l1_regEiiiPKfS1_Pf_param_0,
	.param .u32 _ZN13matmul_l1_reg13matmul_l1_regEiiiPKfS1_Pf_param_1,
	.param .u32 _ZN13matmul_l1_reg13matmul_l1_regEiiiPKfS1_Pf_param_2,
	.param .u64 .ptr .align 1 _ZN13matmul_l1_reg13matmul_l1_regEiiiPKfS1_Pf_param_3,
	.param .u64 .ptr .align 1 _ZN13matmul_l1_reg13matmul_l1_regEiiiPKfS1_Pf_param_4,
	.param .u64 .ptr .align 1 _ZN13matmul_l1_reg13matmul_l1_regEiiiPKfS1_Pf_param_5
)
{


	ret;

}


// ===== COMPILED SASS (sm_100) =====

	.target	sm_100

	.elftype	@"ET_EXEC"


//--------------------- .note.nv.tkinfo           --------------------------
	.section	.note.nv.tkinfo,"",@"SHT_NOTE"
	.sectionflags	@"SHF_NOTE_NV_TKINFO"
	.tkinfo
        /*0018*/ 	.word	0x00000002
        /*0030*/ 	.string	""
        /*0030*/ 	.string	"ptxas"
        /*0030*/ 	.string	"Cuda compilation tools, release 13.0, V13.0.88"
        /*0030*/ 	.string	"Build cuda_13.0.r13.0/compiler.36424714_0"
        /*0030*/ 	.string	"-arch sm_100 -m 64 "



//--------------------- .note.nv.cuinfo           --------------------------
	.section	.note.nv.cuinfo,"",@"SHT_NOTE"
	.sectionflags	@"SHF_NOTE_NV_CUINFO"
        /*0018*/ 	.short	0x0002
        /*001a*/ 	.short	0x0064
        /*001c*/ 	.short	0x0082
	.zero		2


//--------------------- .nv.info                  --------------------------
	.section	.nv.info,"",@"SHT_CUDA_INFO"
	.align	4


	//----- nvinfo : EIATTR_REGCOUNT
	.align		4
        /*0000*/ 	.byte	0x04, 0x2f
        /*0002*/ 	.short	(.L_1 - .L_0)
	.align		4
.L_0:
        /*0004*/ 	.word	index@(_ZN9matmul_l19matmul_l1EiiiPfS0_S0_)
        /*0008*/ 	.word	0x00000020


	//----- nvinfo : EIATTR_FRAME_SIZE
	.align		4
.L_1:
        /*000c*/ 	.byte	0x04, 0x11
        /*000e*/ 	.short	(.L_3 - .L_2)
	.align		4
.L_2:
        /*0010*/ 	.word	index@(_ZN9matmul_l19matmul_l1EiiiPfS0_S0_)
        /*0014*/ 	.word	0x00000000


	//----- nvinfo : EIATTR_REGCOUNT
	.align		4
.L_3:
        /*0018*/ 	.byte	0x04, 0x2f
        /*001a*/ 	.short	(.L_5 - .L_4)
	.align		4
.L_4:
        /*001c*/ 	.word	index@(_ZN9matmul_l123transpose_square_matrixEPfj)
        /*0020*/ 	.word	0x00000012


	//----- nvinfo : EIATTR_FRAME_SIZE
	.align		4
.L_5:
        /*0024*/ 	.byte	0x04, 0x11
        /*0026*/ 	.short	(.L_7 - .L_6)
	.align		4
.L_6:
        /*0028*/ 	.word	index@(_ZN9matmul_l123transpose_square_matrixEPfj)
        /*002c*/ 	.word	0x00000000


	//----- nvinfo : EIATTR_REGCOUNT
	.align		4
.L_7:
        /*0030*/ 	.byte	0x04, 0x2f
        /*0032*/ 	.short	(.L_9 - .L_8)
	.align		4
.L_8:
        /*0034*/ 	.word	index@(_ZN13matmul_l1_reg13matmul_l1_regEiiiPKfS1_Pf)
        /*0038*/ 	.word	0x00000004


	//----- nvinfo : EIATTR_FRAME_SIZE
	.align		4
.L_9:
        /*003c*/ 	.byte	0x04, 0x11
        /*003e*/ 	.short	(.L_11 - .L_10)
	.align		4
.L_10:
        /*0040*/ 	.word	index@(_ZN13matmul_l1_reg13matmul_l1_regEiiiPKfS1_Pf)
        /*0044*/ 	.word	0x00000000


	//----- nvinfo : EIATTR_MIN_STACK_SIZE
	.align		4
.L_11:
        /*0048*/ 	.byte	0x04, 0x12
        /*004a*/ 	.short	(.L_13 - .L_12)
	.align		4
.L_12:
        /*004c*/ 	.word	index@(_ZN13matmul_l1_reg13matmul_l1_regEiiiPKfS1_Pf)
        /*0050*/ 	.word	0x00000000


	//----- nvinfo : EIATTR_MIN_STACK_SIZE
	.align		4
.L_13:
        /*0054*/ 	.byte	0x04, 0x12
        /*0056*/ 	.short	(.L_15 - .L_14)
	.align		4
.L_14:
        /*0058*/ 	.word	index@(_ZN9matmul_l123transpose_square_matrixEPfj)
        /*005c*/ 	.word	0x00000000


	//----- nvinfo : EIATTR_MIN_STACK_SIZE
	.align		4
.L_15:
        /*0060*/ 	.byte	0x04, 0x12
        /*0062*/ 	.short	(.L_17 - .L_16)
	.align		4
.L_16:
        /*0064*/ 	.word	index@(_ZN9matmul_l19matmul_l1EiiiPfS0_S0_)
        /*0068*/ 	.word	0x00000000
.L_17:


//--------------------- .nv.compat                --------------------------
	.section	.nv.compat,"",@"SHT_CUDA_COMPAT_INFO"
	.align	4
        /*0000*/ 	.byte	0x02, 0x09, 0x00, 0x00, 0x02, 0x02, 0x01, 0x00, 0x02, 0x05, 0x05, 0x00, 0x03, 0x07, 0x01, 0x01
        /*0010*/ 	.byte	0x02, 0x03, 0x00, 0x00, 0x02, 0x06, 0x01, 0x00, 0x04, 0x0b, 0x08, 0x00, 0x09, 0x00, 0x00, 0x00
        /*0020*/ 	.byte	0x00, 0x00, 0x00, 0x00


//--------------------- .nv.info._ZN13matmul_l1_reg13matmul_l1_regEiiiPKfS1_Pf --------------------------
	.section	.nv.info._ZN13matmul_l1_reg13matmul_l1_regEiiiPKfS1_Pf,"",@"SHT_CUDA_INFO"
	.sectionflags	@""
	.align	4


	//----- nvinfo : EIATTR_CUDA_API_VERSION
	.align		4
        /*0000*/ 	.byte	0x04, 0x37
        /*0002*/ 	.short	(.L_19 - .L_18)
.L_18:
        /*0004*/ 	.word	0x00000082


	//----- nvinfo : EIATTR_KPARAM_INFO
	.align		4
.L_19:
        /*0008*/ 	.byte	0x04, 0x17
        /*000a*/ 	.short	(.L_21 - .L_20)
.L_20:
        /*000c*/ 	.word	0x00000000
        /*0010*/ 	.short	0x0005
        /*0012*/ 	.short	0x0020
        /*0014*/ 	.byte	0x00, 0xf5, 0x21, 0x00


	//----- nvinfo : EIATTR_KPARAM_INFO
	.align		4
.L_21:
        /*0018*/ 	.byte	0x04, 0x17
        /*001a*/ 	.short	(.L_23 - .L_22)
.L_22:
        /*001c*/ 	.word	0x00000000
        /*0020*/ 	.short	0x0004
        /*0022*/ 	.short	0x0018
        /*0024*/ 	.byte	0x00, 0xf5, 0x21, 0x00


	//----- nvinfo : EIATTR_KPARAM_INFO
	.align		4
.L_23:
        /*0028*/ 	.byte	0x04, 0x17
        /*002a*/ 	.short	(.L_25 - .L_24)
.L_24:
        /*002c*/ 	.word	0x00000000
        /*0030*/ 	.short	0x0003
        /*0032*/ 	.short	0x0010
        /*0034*/ 	.byte	0x00, 0xf5, 0x21, 0x00


	//----- nvinfo : EIATTR_KPARAM_INFO
	.align		4
.L_25:
        /*0038*/ 	.byte	0x04, 0x17
        /*003a*/ 	.short	(.L_27 - .L_26)
.L_26:
        /*003c*/ 	.word	0x00000000
        /*0040*/ 	.short	0x0002
        /*0042*/ 	.short	0x0008
        /*0044*/ 	.byte	0x00, 0xf0, 0x11, 0x00


	//----- nvinfo : EIATTR_KPARAM_INFO
	.align		4
.L_27:
        /*0048*/ 	.byte	0x04, 0x17
        /*004a*/ 	.short	(.L_29 - .L_28)
.L_28:
        /*004c*/ 	.word	0x00000000
        /*0050*/ 	.short	0x0001
        /*0052*/ 	.short	0x0004
        /*0054*/ 	.byte	0x00, 0xf0, 0x11, 0x00


	//----- nvinfo : EIATTR_KPARAM_INFO
	.align		4
.L_29:
        /*0058*/ 	.byte	0x04, 0x17
        /*005a*/ 	.short	(.L_31 - .L_30)
.L_30:
        /*005c*/ 	.word	0x00000000
        /*0060*/ 	.short	0x0000
        /*0062*/ 	.short	0x0000
        /*0064*/ 	.byte	0x00, 0xf0, 0x11, 0x00


	//----- nvinfo : EIATTR_SPARSE_MMA_MASK
	.align		4
.L_31:
        /*0068*/ 	.byte	0x03, 0x50
        /*006a*/ 	.short	0x0000


	//----- nvinfo : EIATTR_MAXREG_COUNT
	.align		4
        /*006c*/ 	.byte	0x03, 0x1b
        /*006e*/ 	.short	0x00ff


	//----- nvinfo : EIATTR_MERCURY_ISA_VERSION
	.align		4
        /*0070*/ 	.byte	0x03, 0x5f
        /*0072*/ 	.short	0x0101


	//----- nvinfo : EIATTR_VRC_CTA_INIT_COUNT
	.align		4
        /*0074*/ 	.byte	0x02, 0x4a
	.zero		1
	.zero		1


	//----- nvinfo : EIATTR_EXIT_INSTR_OFFSETS
	.align		4
        /*0078*/ 	.byte	0x04, 0x1c
        /*007a*/ 	.short	(.L_33 - .L_32)


	//   ....[0]....
.L_32:
        /*007c*/ 	.word	0x00000010


	//----- nvinfo : EIATTR_CBANK_PARAM_SIZE
	.align		4
.L_33:
        /*0080*/ 	.byte	0x03, 0x19
        /*0082*/ 	.short	0x0028


	//----- nvinfo : EIATTR_PARAM_CBANK
	.align		4
        /*0084*/ 	.byte	0x04, 0x0a
        /*0086*/ 	.short	(.L_35 - .L_34)
	.align		4
.L_34:
        /*0088*/ 	.word	index@(.nv.constant0._ZN13matmul_l1_reg13matmul_l1_regEiiiPKfS1_Pf)
        /*008c*/ 	.short	0x0380
        /*008e*/ 	.short	0x0028


	//----- nvinfo : EIATTR_SW_WAR
	.align		4
.L_35:
        /*0090*/ 	.byte	0x04, 0x36
        /*0092*/ 	.short	(.L_37 - .L_36)
.L_36:
        /*0094*/ 	.word	0x00000008
.L_37:


//--------------------- .nv.info._ZN9matmul_l123transpose_square_matrixEPfj --------------------------
	.section	.nv.info._ZN9matmul_l123transpose_square_matrixEPfj,"",@"SHT_CUDA_INFO"
	.sectionflags	@""
	.align	4


	//----- nvinfo : EIATTR_CUDA_API_VERSION
	.align		4
        /*0000*/ 	.byte	0x04, 0x37
        /*0002*/ 	.short	(.L_39 - .L_38)
.L_38:
        /*0004*/ 	.word	0x00000082


	//----- nvinfo : EIATTR_KPARAM_INFO
	.align		4
.L_39:
        /*0008*/ 	.byte	0x04, 0x17
        /*000a*/ 	.short	(.L_41 - .L_40)
.L_40:
        /*000c*/ 	.word	0x00000000
        /*0010*/ 	.short	0x0001
        /*0012*/ 	.short	0x0008
        /*0014*/ 	.byte	0x00, 0xf0, 0x11, 0x00


	//----- nvinfo : EIATTR_KPARAM_INFO
	.align		4
.L_41:
        /*0018*/ 	.byte	0x04, 0x17
        /*001a*/ 	.short	(.L_43 - .L_42)
.L_42:
        /*001c*/ 	.word	0x00000000
        /*0020*/ 	.short	0x0000
        /*0022*/ 	.short	0x0000
        /*0024*/ 	.byte	0x00, 0xf5, 0x21, 0x00


	//----- nvinfo : EIATTR_SPARSE_MMA_MASK
	.align		4
.L_43:
        /*0028*/ 	.byte	0x03, 0x50
        /*002a*/ 	.short	0x0000


	//----- nvinfo : EIATTR_MAXREG_COUNT
	.align		4
        /*002c*/ 	.byte	0x03, 0x1b
        /*002e*/ 	.short	0x00ff


	//----- nvinfo : EIATTR_MERCURY_ISA_VERSION
	.align		4
        /*0030*/ 	.byte	0x03, 0x5f
        /*0032*/ 	.short	0x0101


	//----- nvinfo : EIATTR_VRC_CTA_INIT_COUNT
	.align		4
        /*0034*/ 	.byte	0x02, 0x4a
	.zero		1
	.zero		1


	//----- nvinfo : EIATTR_EXIT_INSTR_OFFSETS
	.align		4
        /*0038*/ 	.byte	0x04, 0x1c
        /*003a*/ 	.short	(.L_45 - .L_44)


	//   ....[0]....
.L_44:
        /*003c*/ 	.word	0x00000080


	//   ....[1]....
        /*0040*/ 	.word	0x00000320


	//----- nvinfo : EIATTR_CRS_STACK_SIZE
	.align		4
.L_45:
        /*0044*/ 	.byte	0x04, 0x1e
        /*0046*/ 	.short	(.L_47 - .L_46)
.L_46:
        /*0048*/ 	.word	0x00000000


	//----- nvinfo : EIATTR_CBANK_PARAM_SIZE
	.align		4
.L_47:
        /*004c*/ 	.byte	0x03, 0x19
        /*004e*/ 	.short	0x000c


	//----- nvinfo : EIATTR_PARAM_CBANK
	.align		4
        /*0050*/ 	.byte	0x04, 0x0a
        /*0052*/ 	.short	(.L_49 - .L_48)
	.align		4
.L_48:
        /*0054*/ 	.word	index@(.nv.constant0._ZN9matmul_l123transpose_square_matrixEPfj)
        /*0058*/ 	.short	0x0380
        /*005a*/ 	.short	0x000c


	//----- nvinfo : EIATTR_SW_WAR
	.align		4
.L_49:
        /*005c*/ 	.byte	0x04, 0x36
        /*005e*/ 	.short	(.L_51 - .L_50)
.L_50:
        /*0060*/ 	.word	0x00000008
.L_51:


//--------------------- .nv.info._ZN9matmul_l19matmul_l1EiiiPfS0_S0_ --------------------------
	.section	.nv.info._ZN9matmul_l19matmul_l1EiiiPfS0_S0_,"",@"SHT_CUDA_INFO"
	.sectionflags	@""
	.align	4


	//----- nvinfo : EIATTR_CUDA_API_VERSION
	.align		4
        /*0000*/ 	.byte	0x04, 0x37
        /*0002*/ 	.short	(.L_53 - .L_52)
.L_52:
        /*0004*/ 	.word	0x00000082


	//----- nvinfo : EIATTR_KPARAM_INFO
	.align		4
.L_53:
        /*0008*/ 	.byte	0x04, 0x17
        /*000a*/ 	.short	(.L_55 - .L_54)
.L_54:
        /*000c*/ 	.word	0x00000000
        /*0010*/ 	.short	0x0005
        /*0012*/ 	.short	0x0020
        /*0014*/ 	.byte	0x00, 0xf5, 0x21, 0x00


	//----- nvinfo : EIATTR_KPARAM_INFO
	.align		4
.L_55:
        /*0018*/ 	.byte	0x04, 0x17
        /*001a*/ 	.short	(.L_57 - .L_56)
.L_56:
        /*001c*/ 	.word	0x00000000
        /*0020*/ 	.short	0x0004
        /*0022*/ 	.short	0x0018
        /*0024*/ 	.byte	0x00, 0xf5, 0x21, 0x00


	//----- nvinfo : EIATTR_KPARAM_INFO
	.align		4
.L_57:
        /*0028*/ 	.byte	0x04, 0x17
        /*002a*/ 	.short	(.L_59 - .L_58)
.L_58:
        /*002c*/ 	.word	0x00000000
        /*0030*/ 	.short	0x0003
        /*0032*/ 	.short	0x0010
        /*0034*/ 	.byte	0x00, 0xf5, 0x21, 0x00


	//----- nvinfo : EIATTR_KPARAM_INFO
	.align		4
.L_59:
        /*0038*/ 	.byte	0x04, 0x17
        /*003a*/ 	.short	(.L_61 - .L_60)
.L_60:
        /*003c*/ 	.word	0x00000000
        /*0040*/ 	.short	0x0002
        /*0042*/ 	.short	0x0008
        /*0044*/ 	.byte	0x00, 0xf0, 0x11, 0x00


	//----- nvinfo : EIATTR_KPARAM_INFO
	.align		4
.L_61:
        /*0048*/ 	.byte	0x04, 0x17
        /*004a*/ 	.short	(.L_63 - .L_62)
.L_62:
        /*004c*/ 	.word	0x00000000
        /*0050*/ 	.short	0x0001
        /*0052*/ 	.short	0x0004
        /*0054*/ 	.byte	0x00, 0xf0, 0x11, 0x00


	//----- nvinfo : EIATTR_KPARAM_INFO
	.align		4
.L_63:
        /*0058*/ 	.byte	0x04, 0x17
        /*005a*/ 	.short	(.L_65 - .L_64)
.L_64:
        /*005c*/ 	.word	0x00000000
        /*0060*/ 	.short	0x0000
        /*0062*/ 	.short	0x0000
        /*0064*/ 	.byte	0x00, 0xf0, 0x11, 0x00


	//----- nvinfo : EIATTR_SPARSE_MMA_MASK
	.align		4
.L_65:
        /*0068*/ 	.byte	0x03, 0x50
        /*006a*/ 	.short	0x0000


	//----- nvinfo : EIATTR_MAXREG_COUNT
	.align		4
        /*006c*/ 	.byte	0x03, 0x1b
        /*006e*/ 	.short	0x00ff


	//----- nvinfo : EIATTR_NUM_BARRIERS
	.align		4
        /*0070*/ 	.byte	0x02, 0x4c
        /*0072*/ 	.byte	0x01
	.zero		1


	//----- nvinfo : EIATTR_MERCURY_ISA_VERSION
	.align		4
        /*0074*/ 	.byte	0x03, 0x5f
        /*0076*/ 	.short	0x0101


	//----- nvinfo : EIATTR_VRC_CTA_INIT_COUNT
	.align		4
        /*0078*/ 	.byte	0x02, 0x4a
	.zero		1
	.zero		1


	//----- nvinfo : EIATTR_EXIT_INSTR_OFFSETS
	.align		4
        /*007c*/ 	.byte	0x04, 0x1c
        /*007e*/ 	.short	(.L_67 - .L_66)


	//   ....[0]....
.L_66:
        /*0080*/ 	.word	0x00000370


	//   ....[1]....
        /*0084*/ 	.word	0x00001480


	//----- nvinfo : EIATTR_CRS_STACK_SIZE
	.align		4
.L_67:
        /*0088*/ 	.byte	0x04, 0x1e
        /*008a*/ 	.short	(.L_69 - .L_68)
.L_68:
        /*008c*/ 	.word	0x00000000


	//----- nvinfo : EIATTR_CBANK_PARAM_SIZE
	.align		4
.L_69:
        /*0090*/ 	.byte	0x03, 0x19
        /*0092*/ 	.short	0x0028


	//----- nvinfo : EIATTR_PARAM_CBANK
	.align		4
        /*0094*/ 	.byte	0x04, 0x0a
        /*0096*/ 	.short	(.L_71 - .L_70)
	.align		4
.L_70:
        /*0098*/ 	.word	index@(.nv.constant0._ZN9matmul_l19matmul_l1EiiiPfS0_S0_)
        /*009c*/ 	.short	0x0380
        /*009e*/ 	.short	0x0028


	//----- nvinfo : EIATTR_SW_WAR
	.align		4
.L_71:
        /*00a0*/ 	.byte	0x04, 0x36
        /*00a2*/ 	.short	(.L_73 - .L_72)
.L_72:
        /*00a4*/ 	.word	0x00000008
.L_73:


//--------------------- .nv.callgraph             --------------------------
	.section	.nv.callgraph,"",@"SHT_CUDA_CALLGRAPH"
	.align	4
	.sectionentsize	8
	.align		4
        /*0000*/ 	.word	0x00000000
	.align		4
        /*0004*/ 	.word	0xffffffff
	.align		4
        /*0008*/ 	.word	0x00000000
	.align		4
        /*000c*/ 	.word	0xfffffffe
	.align		4
        /*0010*/ 	.word	0x00000000
	.align		4
        /*0014*/ 	.word	0xfffffffd
	.align		4
        /*0018*/ 	.word	0x00000000
	.align		4
        /*001c*/ 	.word	0xfffffffc


//--------------------- .text._ZN13matmul_l1_reg13matmul_l1_regEiiiPKfS1_Pf --------------------------
	.section	.text._ZN13matmul_l1_reg13matmul_l1_regEiiiPKfS1_Pf,"ax",@progbits
	.align	128
        .global         _ZN13matmul_l1_reg13matmul_l1_regEiiiPKfS1_Pf
        .type           _ZN13matmul_l1_reg13matmul_l1_regEiiiPKfS1_Pf,@function
        .size           _ZN13matmul_l1_reg13matmul_l1_regEiiiPKfS1_Pf,(.L_x_23 - _ZN13matmul_l1_reg13matmul_l1_regEiiiPKfS1_Pf)
        .other          _ZN13matmul_l1_reg13matmul_l1_regEiiiPKfS1_Pf,@"STO_CUDA_ENTRY STV_DEFAULT"
_ZN13matmul_l1_reg13matmul_l1_regEiiiPKfS1_Pf:
.text._ZN13matmul_l1_reg13matmul_l1_regEiiiPKfS1_Pf:
[----:B------:R-:W-:Y:S01]  /*0000*/  LDC R1, c[0x0][0x37c] ;  /* 0x0000df00ff017b82 */ /* 0x000fe20000000800 */
[----:B------:R-:W-:Y:S05]  /*0010*/  EXIT ;  /* 0x000000000000794d */ /* 0x000fea0003800000 */
.L_x_0:
[----:B------:R-:W-:-:S00]  /*0020*/  BRA `(.L_x_0) ;  /* 0xfffffffc00fc7947 */ /* 0x000fc0000383ffff */
[----:B------:R-:W-:-:S00]  /*0030*/  NOP ;  /* 0x0000000000007918 */ /* 0x000fc00000000000 */
        /* <DEDUP_REMOVED lines=12> */
.L_x_23:


//--------------------- .text._ZN9matmul_l123transpose_square_matrixEPfj --------------------------
	.section	.text._ZN9matmul_l123transpose_square_matrixEPfj,"ax",@progbits
	.align	128
        .global         _ZN9matmul_l123transpose_square_matrixEPfj
        .type           _ZN9matmul_l123transpose_square_matrixEPfj,@function
        .size           _ZN9matmul_l123transpose_square_matrixEPfj,(.L_x_24 - _ZN9matmul_l123transpose_square_matrixEPfj)
        .other          _ZN9matmul_l123transpose_square_matrixEPfj,@"STO_CUDA_ENTRY STV_DEFAULT"
_ZN9matmul_l123transpose_square_matrixEPfj:
.text._ZN9matmul_l123transpose_square_matrixEPfj:
[----:B------:R-:W-:Y:S01]  /*0000*/  LDC R1, c[0x0][0x37c] ;  /* 0x0000df00ff017b82 */ /* 0x000fe20000000800 */
[----:B------:R-:W0:Y:S01]  /*0010*/  S2R R0, SR_CTAID.X ;  /* 0x0000000000007919 */ /* 0x000e220000002500 */
[----:B------:R-:W1:Y:S01]  /*0020*/  LDCU UR7, c[0x0][0x388] ;  /* 0x00007100ff0777ac */ /* 0x000e620008000800 */
[----:B------:R-:W0:Y:S01]  /*0030*/  S2R R3, SR_TID.X ;  /* 0x0000000000037919 */ /* 0x000e220000002100 */
[----:B------:R-:W0:Y:S01]  /*0040*/  LDCU UR4, c[0x0][0x360] ;  /* 0x00006c00ff0477ac */ /* 0x000e220008000800 */
[----:B-1----:R-:W-:Y:S01]  /*0050*/  UIMAD UR6, UR7, UR7, URZ ;  /* 0x00000007070672a4 */ /* 0x002fe2000f8e02ff */
[----:B0-----:R-:W-:-:S05]  /*0060*/  IMAD R0, R0, UR4, R3 ;  /* 0x0000000400007c24 */ /* 0x001fca000f8e0203 */
[----:B------:R-:W-:-:S13]  /*0070*/  ISETP.GE.U32.AND P0, PT, R0, UR6, PT ;  /* 0x0000000600007c0c */ /* 0x000fda000bf06070 */
[----:B------:R-:W-:Y:S05]  /*0080*/  @P0 EXIT ;  /* 0x000000000000094d */ /* 0x000fea0003800000 */
[----:B------:R-:W0:Y:S01]  /*0090*/  I2F.U32.RP R6, UR7 ;  /* 0x0000000700067d06 */ /* 0x000e220008209000 */
[----:B------:R-:W1:Y:S01]  /*00a0*/  LDC R8, c[0x0][0x388] ;  /* 0x0000e200ff087b82 */ /* 0x000e620000000800 */
[----:B------:R-:W2:Y:S01]  /*00b0*/  LDCU UR5, c[0x0][0x370] ;  /* 0x00006e00ff0577ac */ /* 0x000ea20008000800 */
[----:B------:R-:W-:Y:S02]  /*00c0*/  ISETP.NE.U32.AND P0, PT, RZ, UR7, PT ;  /* 0x00000007ff007c0c */ /* 0x000fe4000bf05070 */
[----:B------:R-:W-:Y:S01]  /*00d0*/  LOP3.LUT R11, RZ, UR7, RZ, 0x33, !PT ;  /* 0x00000007ff0b7c12 */ /* 0x000fe2000f8e33ff */
[----:B------:R-:W3:Y:S03]  /*00e0*/  LDCU.64 UR8, c[0x0][0x358] ;  /* 0x00006b00ff0877ac */ /* 0x000ee60008000a00 */
[----:B------:R-:W4:Y:S01]  /*00f0*/  LDC.64 R2, c[0x0][0x380] ;  /* 0x0000e000ff027b82 */ /* 0x000f220000000a00 */
[----:B0-----:R-:W0:Y:S01]  /*0100*/  MUFU.RCP R6, R6 ;  /* 0x0000000600067308 */ /* 0x001e220000001000 */
[----:B--2---:R-:W-:Y:S01]  /*0110*/  UIMAD UR4, UR4, UR5, URZ ;  /* 0x00000005040472a4 */ /* 0x004fe2000f8e02ff */
[----:B0-----:R-:W-:-:S06]  /*0120*/  IADD3 R4, PT, PT, R6, 0xffffffe, RZ ;  /* 0x0ffffffe06047810 */ /* 0x001fcc0007ffe0ff */
[----:B------:R0:W2:Y:S02]  /*0130*/  F2I.FTZ.U32.TRUNC.NTZ R5, R4 ;  /* 0x0000000400057305 */ /* 0x0000a4000021f000 */
[----:B0-----:R-:W-:Y:S01]  /*0140*/  IMAD.MOV.U32 R4, RZ, RZ, RZ ;  /* 0x000000ffff047224 */ /* 0x001fe200078e00ff */
[----:B--2---:R-:W-:-:S05]  /*0150*/  IADD3 R9, PT, PT, RZ, -R5, RZ ;  /* 0x80000005ff097210 */ /* 0x004fca0007ffe0ff */
[----:B------:R-:W-:-:S04]  /*0160*/  IMAD R9, R9, UR7, RZ ;  /* 0x0000000709097c24 */ /* 0x000fc8000f8e02ff */
[----:B-1-34-:R-:W-:-:S07]  /*0170*/  IMAD.HI.U32 R9, R5, R9, R4 ;  /* 0x0000000905097227 */ /* 0x01afce00078e0004 */
.L_x_3:
[----:B0-----:R-:W-:Y:S01]  /*0180*/  IMAD.HI.U32 R4, R9, R0, RZ ;  /* 0x0000000009047227 */ /* 0x001fe200078e00ff */
[----:B------:R-:W-:Y:S04]  /*0190*/  BSSY.RECONVERGENT B0, `(.L_x_1) ;  /* 0x0000017000007945 */ /* 0x000fe80003800200 */
[----:B------:R-:W-:-:S05]  /*01a0*/  IADD3 R5, PT, PT, -R4, RZ, RZ ;  /* 0x000000ff04057210 */ /* 0x000fca0007ffe1ff */
[----:B------:R-:W-:-:S05]  /*01b0*/  IMAD R5, R8, R5, R0 ;  /* 0x0000000508057224 */ /* 0x000fca00078e0200 */
[----:B------:R-:W-:-:S13]  /*01c0*/  ISETP.GE.U32.AND P1, PT, R5, R8, PT ;  /* 0x000000080500720c */ /* 0x000fda0003f26070 */
[----:B------:R-:W-:Y:S01]  /*01d0*/  @P1 IMAD.IADD R5, R5, 0x1, -R8 ;  /* 0x0000000105051824 */ /* 0x000fe200078e0a08 */
[----:B------:R-:W-:-:S04]  /*01e0*/  @P1 IADD3 R4, PT, PT, R4, 0x1, RZ ;  /* 0x0000000104041810 */ /* 0x000fc80007ffe0ff */
[----:B------:R-:W-:-:S13]  /*01f0*/  ISETP.GE.U32.AND P2, PT, R5, R8, PT ;  /* 0x000000080500720c */ /* 0x000fda0003f46070 */
[----:B------:R-:W-:-:S05]  /*0200*/  @P2 VIADD R4, R4, 0x1 ;  /* 0x0000000104042836 */ /* 0x000fca0000000000 */
[----:B------:R-:W-:-:S04]  /*0210*/  SEL R4, R11, R4, !P0 ;  /* 0x000000040b047207 */ /* 0x000fc80004000000 */
[----:B------:R-:W-:-:S05]  /*0220*/  IADD3 R5, PT, PT, -R4, RZ, RZ ;  /* 0x000000ff04057210 */ /* 0x000fca0007ffe1ff */
[----:B------:R-:W-:Y:S01]  /*0230*/  IMAD R5, R8, R5, R0 ;  /* 0x0000000508057224 */ /* 0x000fe200078e0200 */
[----:B------:R-:W-:-:S04]  /*0240*/  IADD3 R0, PT, PT, R0, UR4, RZ ;  /* 0x0000000400007c10 */ /* 0x000fc8000fffe0ff */
[----:B------:R-:W-:Y:S02]  /*0250*/  ISETP.GE.U32.AND P1, PT, R4, R5, PT ;  /* 0x000000050400720c */ /* 0x000fe40003f26070 */
[----:B------:R-:W-:-:S11]  /*0260*/  ISETP.GE.U32.AND P2, PT, R0, UR6, PT ;  /* 0x0000000600007c0c */ /* 0x000fd6000bf46070 */
[----:B------:R-:W-:Y:S05]  /*0270*/  @P1 BRA `(.L_x_2) ;  /* 0x0000000000201947 */ /* 0x000fea0003800000 */
[-C--:B------:R-:W-:Y:S02]  /*0280*/  IMAD R7, R5, R8.reuse, R4 ;  /* 0x0000000805077224 */ /* 0x080fe400078e0204 */
[----:B------:R-:W-:Y:S02]  /*0290*/  IMAD R5, R4, R8, R5 ;  /* 0x0000000804057224 */ /* 0x000fe400078e0205 */
[----:B------:R-:W-:-:S04]  /*02a0*/  IMAD.WIDE.U32 R6, R7, 0x4, R2 ;  /* 0x0000000407067825 */ /* 0x000fc800078e0002 */
[----:B------:R-:W-:Y:S01]  /*02b0*/  IMAD.WIDE.U32 R4, R5, 0x4, R2 ;  /* 0x0000000405047825 */ /* 0x000fe200078e0002 */
[----:B------:R-:W2:Y:S04]  /*02c0*/  LDG.E R15, desc[UR8][R6.64] ;  /* 0x00000008060f7981 */ /* 0x000ea8000c1e1900 */
[----:B------:R-:W3:Y:S04]  /*02d0*/  LDG.E R13, desc[UR8][R4.64] ;  /* 0x00000008040d7981 */ /* 0x000ee8000c1e1900 */
[----:B--2---:R0:W-:Y:S04]  /*02e0*/  STG.E desc[UR8][R4.64], R15 ;  /* 0x0000000f04007986 */ /* 0x0041e8000c101908 */
[----:B---3--:R0:W-:Y:S02]  /*02f0*/  STG.E desc[UR8][R6.64], R13 ;  /* 0x0000000d06007986 */ /* 0x0081e4000c101908 */
.L_x_2:
[----:B------:R-:W-:Y:S05]  /*0300*/  BSYNC.RECONVERGENT B0 ;  /* 0x0000000000007941 */ /* 0x000fea0003800200 */
.L_x_1:
[----:B------:R-:W-:Y:S05]  /*0310*/  @!P2 BRA `(.L_x_3) ;  /* 0xfffffffc0098a947 */ /* 0x000fea000383ffff */
[----:B------:R-:W-:Y:S05]  /*0320*/  EXIT ;  /* 0x000000000000794d */ /* 0x000fea0003800000 */
.L_x_4:
        /* <DEDUP_REMOVED lines=13> */
.L_x_24:


//--------------------- .text._ZN9matmul_l19matmul_l1EiiiPfS0_S0_ --------------------------
	.section	.text._ZN9matmul_l19matmul_l1EiiiPfS0_S0_,"ax",@progbits
	.align	128
        .global         _ZN9matmul_l19matmul_l1EiiiPfS0_S0_
        .type           _ZN9matmul_l19matmul_l1EiiiPfS0_S0_,@function
        .size           _ZN9matmul_l19matmul_l1EiiiPfS0_S0_,(.L_x_25 - _ZN9matmul_l19matmul_l1EiiiPfS0_S0_)
        .other          _ZN9matmul_l19matmul_l1EiiiPfS0_S0_,@"STO_CUDA_ENTRY STV_DEFAULT"
_ZN9matmul_l19matmul_l1EiiiPfS0_S0_:
.text._ZN9matmul_l19matmul_l1EiiiPfS0_S0_:
[----:B------:R-:W-:Y:S01]  /*0000*/  LDC R1, c[0x0][0x37c] ;  /* 0x0000df00ff017b82 */ /* 0x000fe20000000800 */
[----:B------:R-:W0:Y:S07]  /*0010*/  LDCU UR4, c[0x0][0x370] ;  /* 0x00006e00ff0477ac */ /* 0x000e2e0008000800 */
[----:B------:R-:W1:Y:S08]  /*0020*/  LDC R2, c[0x0][0x384] ;  /* 0x0000e100ff027b82 */ /* 0x000e700000000800 */
[----:B------:R-:W2:Y:S08]  /*0030*/  LDC R6, c[0x0][0x380] ;  /* 0x0000e000ff067b82 */ /* 0x000eb00000000800 */
[----:B------:R-:W3:Y:S01]  /*0040*/  LDC R10, c[0x0][0x388] ;  /* 0x0000e200ff0a7b82 */ /* 0x000ee20000000800 */
[----:B0-----:R-:W-:-:S04]  /*0050*/  UIMAD.WIDE.U32 UR4, UR4, -0x55555555, URZ ;  /* 0xaaaaaaab040478a5 */ /* 0x001fc8000f8e00ff */
[----:B------:R-:W-:Y:S01]  /*0060*/  USHF.R.U32.HI UR6, URZ, 0x5, UR5 ;  /* 0x00000005ff067899 */ /* 0x000fe20008011605 */
[----:B-1----:R-:W-:Y:S02]  /*0070*/  IABS R3, R2 ;  /* 0x0000000200037213 */ /* 0x002fe40000000000 */
[----:B------:R-:W0:Y:S03]  /*0080*/  S2UR UR7, SR_CTAID.X ;  /* 0x00000000000779c3 */ /* 0x000e260000002500 */
[----:B------:R-:W-:Y:S01]  /*0090*/  IMAD R11, RZ, RZ, -UR6 ;  /* 0x80000006ff0b7e24 */ /* 0x000fe2000f8e02ff */
[----:B------:R-:W1:Y:S01]  /*00a0*/  I2F.RP R7, R3 ;  /* 0x0000000300077306 */ /* 0x000e620000209400 */
[----:B------:R-:W-:-:S07]  /*00b0*/  ISETP.NE.U32.AND P3, PT, RZ, UR6, PT ;  /* 0x00000006ff007c0c */ /* 0x000fce000bf65070 */
[----:B------:R-:W4:Y:S08]  /*00c0*/  I2F.U32.RP R0, UR6 ;  /* 0x0000000600007d06 */ /* 0x000f300008209000 */
[----:B-1----:R-:W1:Y:S01]  /*00d0*/  MUFU.RCP R7, R7 ;  /* 0x0000000700077308 */ /* 0x002e620000001000 */
[----:B0-----:R-:W-:-:S07]  /*00e0*/  UIMAD.WIDE.U32 UR4, UR7, 0x2aaaaaab, URZ ;  /* 0x2aaaaaab070478a5 */ /* 0x001fce000f8e00ff */
[----:B----4-:R-:W0:Y:S01]  /*00f0*/  MUFU.RCP R0, R0 ;  /* 0x0000000000007308 */ /* 0x010e220000001000 */
[----:B------:R-:W-:-:S04]  /*0100*/  USHF.R.U32.HI UR5, URZ, 0x3, UR5 ;  /* 0x00000003ff057899 */ /* 0x000fc80008011605 */
[----:B------:R-:W-:Y:S01]  /*0110*/  UIMAD UR4, UR5, -0x30, UR7 ;  /* 0xffffffd0050478a4 */ /* 0x000fe2000f8e0207 */
[----:B-1----:R-:W-:-:S04]  /*0120*/  IADD3 R4, PT, PT, R7, 0xffffffe, RZ ;  /* 0x0ffffffe07047810 */ /* 0x002fc80007ffe0ff */
[----:B------:R1:W-:Y:S01]  /*0130*/  F2I.FTZ.U32.TRUNC.NTZ R5, R4 ;  /* 0x0000000400057305 */ /* 0x0003e2000021f000 */
[----:B0-----:R-:W-:-:S07]  /*0140*/  VIADD R8, R0, 0xffffffe ;  /* 0x0ffffffe00087836 */ /* 0x001fce0000000000 */
[----:B------:R0:W4:Y:S01]  /*0150*/  F2I.FTZ.U32.TRUNC.NTZ R9, R8 ;  /* 0x0000000800097305 */ /* 0x000122000021f000 */
[----:B-1----:R-:W-:Y:S02]  /*0160*/  HFMA2 R4, -RZ, RZ, 0, 0 ;  /* 0x00000000ff047431 */ /* 0x002fe400000001ff */
[----:B0-----:R-:W-:Y:S02]  /*0170*/  IMAD.MOV.U32 R8, RZ, RZ, RZ ;  /* 0x000000ffff087224 */ /* 0x001fe400078e00ff */
[----:B----4-:R-:W-:-:S04]  /*0180*/  IMAD R11, R11, R9, RZ ;  /* 0x000000090b0b7224 */ /* 0x010fc800078e02ff */
[----:B------:R-:W-:Y:S01]  /*0190*/  IMAD.HI.U32 R9, R9, R11, R8 ;  /* 0x0000000b09097227 */ /* 0x000fe200078e0008 */
[----:B------:R-:W-:-:S05]  /*01a0*/  IADD3 R8, PT, PT, RZ, -R5, RZ ;  /* 0x80000005ff087210 */ /* 0x000fca0007ffe0ff */
[----:B--2---:R-:W-:-:S04]  /*01b0*/  IMAD.HI.U32 R9, R9, R6, RZ ;  /* 0x0000000609097227 */ /* 0x004fc800078e00ff */
[----:B------:R-:W-:Y:S02]  /*01c0*/  IMAD.MOV R7, RZ, RZ, -R9 ;  /* 0x000000ffff077224 */ /* 0x000fe400078e0a09 */
[----:B------:R-:W-:Y:S02]  /*01d0*/  IMAD R11, R8, R3, RZ ;  /* 0x00000003080b7224 */ /* 0x000fe400078e02ff */
[----:B------:R-:W-:Y:S02]  /*01e0*/  IMAD R0, R7, UR6, R6 ;  /* 0x0000000607007c24 */ /* 0x000fe4000f8e0206 */
[----:B---3--:R-:W-:-:S03]  /*01f0*/  IMAD.HI.U32 R7, R10, -0x55555555, RZ ;  /* 0xaaaaaaab0a077827 */ /* 0x008fc600078e00ff */
[----:B------:R-:W-:Y:S01]  /*0200*/  ISETP.GE.U32.AND P1, PT, R0, UR6, PT ;  /* 0x0000000600007c0c */ /* 0x000fe2000bf26070 */
[----:B------:R-:W-:Y:S01]  /*0210*/  IMAD.HI.U32 R4, R5, R11, R4 ;  /* 0x0000000b05047227 */ /* 0x000fe200078e0004 */
[----:B------:R-:W-:-:S05]  /*0220*/  SHF.R.U32.HI R7, RZ, 0x5, R7 ;  /* 0x00000005ff077819 */ /* 0x000fca0000011607 */
[----:B------:R-:W-:-:S04]  /*0230*/  IMAD.HI.U32 R4, R4, 0x61a8, RZ ;  /* 0x000061a804047827 */ /* 0x000fc800078e00ff */
[----:B------:R-:W-:Y:S01]  /*0240*/  IMAD R5, R7, -0x30, R10 ;  /* 0xffffffd007057824 */ /* 0x000fe200078e020a */
[----:B------:R-:W-:Y:S01]  /*0250*/  IADD3 R8, PT, PT, -R4, RZ, RZ ;  /* 0x000000ff04087210 */ /* 0x000fe20007ffe1ff */
[----:B------:R-:W-:Y:S01]  /*0260*/  @P1 VIADD R0, R0, -UR6 ;  /* 0x8000000600001c36 */ /* 0x000fe20008000000 */
[----:B------:R-:W-:Y:S01]  /*0270*/  LOP3.LUT R10, R2, 0x61a8, RZ, 0x3c, !PT ;  /* 0x000061a8020a7812 */ /* 0x000fe200078e3cff */
[----:B------:R-:W-:Y:S01]  /*0280*/  @P1 VIADD R9, R9, 0x1 ;  /* 0x0000000109091836 */ /* 0x000fe20000000000 */
[----:B------:R-:W-:Y:S01]  /*0290*/  ISETP.LE.U32.AND P4, PT, R5, UR4, PT ;  /* 0x0000000405007c0c */ /* 0x000fe2000bf83070 */
[----:B------:R-:W-:Y:S01]  /*02a0*/  IMAD R8, R3, R8, 0x61a8 ;  /* 0x000061a803087424 */ /* 0x000fe200078e0208 */
[----:B------:R-:W-:Y:S02]  /*02b0*/  ISETP.GE.U32.AND P2, PT, R0, UR6, PT ;  /* 0x0000000600007c0c */ /* 0x000fe4000bf46070 */
[----:B------:R-:W-:Y:S02]  /*02c0*/  IADD3 R0, PT, PT, R7, 0x1, RZ ;  /* 0x0000000107007810 */ /* 0x000fe40007ffe0ff */
[----:B------:R-:W-:-:S02]  /*02d0*/  ISETP.GT.U32.AND P0, PT, R3, R8, PT ;  /* 0x000000080300720c */ /* 0x000fc40003f04070 */
[----:B------:R-:W-:-:S05]  /*02e0*/  ISETP.GE.AND P1, PT, R10, RZ, PT ;  /* 0x000000ff0a00720c */ /* 0x000fca0003f26270 */
[----:B------:R-:W-:Y:S02]  /*02f0*/  @P4 IADD3 R0, PT, PT, R7, RZ, RZ ;  /* 0x000000ff07004210 */ /* 0x000fe40007ffe0ff */
[----:B------:R-:W-:Y:S01]  /*0300*/  @P2 VIADD R9, R9, 0x1 ;  /* 0x0000000109092836 */ /* 0x000fe20000000000 */
[----:B------:R-:W-:Y:S02]  /*0310*/  @!P3 LOP3.LUT R9, RZ, UR6, RZ, 0x33, !PT ;  /* 0x00000006ff09bc12 */ /* 0x000fe4000f8e33ff */
[----:B------:R-:W-:Y:S01]  /*0320*/  ISETP.NE.AND P3, PT, R0, RZ, PT ;  /* 0x000000ff0000720c */ /* 0x000fe20003f65270 */
[----:B------:R-:W-:Y:S01]  /*0330*/  @!P0 IMAD.IADD R8, R8, 0x1, -R3 ;  /* 0x0000000108088824 */ /* 0x000fe200078e0a03 */
[----:B------:R-:W-:-:S04]  /*0340*/  IADD3 R7, PT, PT, -R9, RZ, RZ ;  /* 0x000000ff09077210 */ /* 0x000fc80007ffe1ff */
[----:B------:R-:W-:Y:S01]  /*0350*/  ISETP.GE.U32.AND P2, PT, R8, R3, PT ;  /* 0x000000030800720c */ /* 0x000fe20003f46070 */
[----:B------:R-:W-:-:S06]  /*0360*/  IMAD R3, R7, UR6, R6 ;  /* 0x0000000607037c24 */ /* 0x000fcc000f8e0206 */
[----:B------:R-:W-:Y:S06]  /*0370*/  @!P3 EXIT ;  /* 0x000000000000b94d */ /* 0x000fec0003800000 */
[----:B------:R-:W0:Y:S01]  /*0380*/  S2R R14, SR_CgaCtaId ;  /* 0x00000000000e7919 */ /* 0x000e220000008800 */
[----:B------:R-:W-:Y:S01]  /*0390*/  @!P0 VIADD R4, R4, 0x1 ;  /* 0x0000000104048836 */ /* 0x000fe20000000000 */
[----:B------:R-:W-:Y:S01]  /*03a0*/  ISETP.NE.AND P0, PT, R2, RZ, PT ;  /* 0x000000ff0200720c */ /* 0x000fe20003f05270 */
[----:B------:R-:W1:Y:S01]  /*03b0*/  LDCU UR6, c[0x0][0x360] ;  /* 0x00006c00ff0677ac */ /* 0x000e620008000800 */
[----:B------:R-:W-:Y:S02]  /*03c0*/  ISETP.LE.U32.AND P3, PT, R5, UR4, PT ;  /* 0x0000000405007c0c */ /* 0x000fe4000bf63070 */
[----:B------:R-:W-:Y:S01]  /*03d0*/  @P2 IADD3 R4, PT, PT, R4, 0x1, RZ ;  /* 0x0000000104042810 */ /* 0x000fe20007ffe0ff */
[----:B------:R-:W2:Y:S01]  /*03e0*/  LDCU.64 UR8, c[0x0][0x358] ;  /* 0x00006b00ff0877ac */ /* 0x000ea20008000a00 */
[----:B------:R-:W-:Y:S02]  /*03f0*/  ISETP.LE.U32.AND P2, PT, R3, UR5, PT ;  /* 0x0000000503007c0c */ /* 0x000fe4000bf43070 */
[----:B------:R-:W-:Y:S01]  /*0400*/  IADD3 R6, PT, PT, R9, 0x1, RZ ;  /* 0x0000000109067810 */ /* 0x000fe20007ffe0ff */
[----:B------:R-:W-:Y:S01]  /*0410*/  @!P1 IMAD.MOV R4, RZ, RZ, -R4 ;  /* 0x000000ffff049224 */ /* 0x000fe200078e0a04 */
[----:B------:R-:W-:-:S02]  /*0420*/  ISETP.LE.U32.AND P1, PT, R3, UR5, PT ;  /* 0x0000000503007c0c */ /* 0x000fc4000bf23070 */
[----:B------:R-:W-:Y:S02]  /*0430*/  MOV R11, 0x400 ;  /* 0x00000400000b7802 */ /* 0x000fe40000000f00 */
[----:B------:R-:W-:Y:S01]  /*0440*/  @!P0 LOP3.LUT R4, RZ, R2, RZ, 0x33, !PT ;  /* 0x00000002ff048212 */ /* 0x000fe200078e33ff */
[----:B------:R-:W-:Y:S01]  /*0450*/  @!P3 IMAD R10, R0, UR4, RZ ;  /* 0x00000004000abc24 */ /* 0x000fe2000f8e02ff */
[C---:B------:R-:W-:Y:S01]  /*0460*/  @P3 IADD3 R12, PT, PT, -R5.reuse, UR4, RZ ;  /* 0x00000004050c3c10 */ /* 0x040fe2000fffe1ff */
[----:B------:R-:W-:Y:S01]  /*0470*/  @P3 IMAD R5, R5, R0, R5 ;  /* 0x0000000005053224 */ /* 0x000fe200078e0205 */
[----:B------:R-:W-:Y:S01]  /*0480*/  VIADDMNMX.U32 R7, R4, 0xffffffff, R0, PT ;  /* 0xffffffff04077846 */ /* 0x000fe20003800000 */
[----:B------:R-:W-:Y:S02]  /*0490*/  @P2 IMAD.MOV R6, RZ, RZ, R9 ;  /* 0x000000ffff062224 */ /* 0x000fe400078e0209 */
[----:B------:R-:W-:Y:S02]  /*04a0*/  @P3 IMAD R10, R0, R12, R5 ;  /* 0x0000000c000a3224 */ /* 0x000fe400078e0205 */
[----:B------:R-:W-:Y:S01]  /*04b0*/  @!P1 IMAD R8, R6, UR5, RZ ;  /* 0x0000000506089c24 */ /* 0x000fe2000f8e02ff */
[----:B------:R-:W-:-:S02]  /*04c0*/  VIADDMNMX.U32 R9, R4, -R7, R6, PT ;  /* 0x8000000704097246 */ /* 0x000fc40003800006 */
[C---:B------:R-:W-:Y:S01]  /*04d0*/  @P1 IADD3 R4, PT, PT, -R3.reuse, UR5, RZ ;  /* 0x0000000503041c10 */ /* 0x040fe2000fffe1ff */
[----:B------:R-:W-:Y:S02]  /*04e0*/  @P1 IMAD R3, R3, R6, R3 ;  /* 0x0000000603031224 */ /* 0x000fe400078e0203 */
[----:B------:R-:W-:Y:S01]  /*04f0*/  IMAD R13, R9, R2, RZ ;  /* 0x00000002090d7224 */ /* 0x000fe200078e02ff */
[----:B0-----:R-:W-:Y:S01]  /*0500*/  LEA R14, R14, R11, 0x18 ;  /* 0x0000000b0e0e7211 */ /* 0x001fe200078ec0ff */
[----:B------:R-:W-:Y:S01]  /*0510*/  @P1 IMAD R8, R6, R4, R3 ;  /* 0x0000000406081224 */ /* 0x000fe200078e0203 */
[----:B------:R-:W-:Y:S02]  /*0520*/  VIMNMX.U32 R11, PT, PT, R2, 0x1, !PT ;  /* 0x00000001020b7848 */ /* 0x000fe40007fe0000 */
[----:B------:R-:W-:Y:S01]  /*0530*/  LEA R12, R13, R14, 0x2 ;  /* 0x0000000e0d0c7211 */ /* 0x000fe200078e10ff */
[----:B------:R-:W-:Y:S01]  /*0540*/  IMAD.MOV.U32 R13, RZ, RZ, RZ ;  /* 0x000000ffff0d7224 */ /* 0x000fe200078e00ff */
[----:B------:R-:W-:-:S02]  /*0550*/  LOP3.LUT R16, R11, 0x7, RZ, 0xc0, !PT ;  /* 0x000000070b107812 */ /* 0x000fc400078ec0ff */
[C---:B------:R-:W-:Y:S02]  /*0560*/  LOP3.LUT R17, R11.reuse, 0x3, RZ, 0xc0, !PT ;  /* 0x000000030b117812 */ /* 0x040fe400078ec0ff */
[----:B-12---:R-:W-:-:S07]  /*0570*/  LOP3.LUT R14, R11, 0xfffffff8, RZ, 0xc0, !PT ;  /* 0xfffffff80b0e7812 */ /* 0x006fce00078ec0ff */
.L_x_21:
[----:B0-----:R-:W0:Y:S01]  /*0580*/  S2R R22, SR_TID.X ;  /* 0x0000000000167919 */ /* 0x001e220000002100 */
[----:B-1----:R-:W1:Y:S01]  /*0590*/  LDCU UR4, c[0x0][0x384] ;  /* 0x00007080ff0477ac */ /* 0x002e620008000800 */
[----:B------:R-:W-:Y:S01]  /*05a0*/  VIADDMNMX.U32 R15, R0, -R13, R7, PT ;  /* 0x8000000d000f7246 */ /* 0x000fe20003800007 */
[----:B------:R-:W-:Y:S04]  /*05b0*/  BSSY.RECONVERGENT B0, `(.L_x_5) ;  /* 0x0000024000007945 */ /* 0x000fe80003800200 */
[----:B-1----:R-:W-:-:S05]  /*05c0*/  IMAD R18, R15, UR4, RZ ;  /* 0x000000040f127c24 */ /* 0x002fca000f8e02ff */
[----:B0-----:R-:W-:-:S13]  /*05d0*/  ISETP.GE.U32.AND P0, PT, R22, R18, PT ;  /* 0x000000121600720c */ /* 0x001fda0003f06070 */
[----:B------:R-:W-:Y:S05]  /*05e0*/  @P0 BRA `(.L_x_6) ;  /* 0x0000000000800947 */ /* 0x000fea0003800000 */
[----:B------:R-:W0:Y:S01]  /*05f0*/  I2F.U32.RP R20, R15 ;  /* 0x0000000f00147306 */ /* 0x000e220000209000 */
[----:B------:R-:W1:Y:S01]  /*0600*/  LDC.64 R2, c[0x0][0x398] ;  /* 0x0000e600ff027b82 */ /* 0x000e620000000a00 */
[----:B------:R-:W-:Y:S01]  /*0610*/  IMAD.MOV R19, RZ, RZ, -R15 ;  /* 0x000000ffff137224 */ /* 0x000fe200078e0a0f */
[----:B------:R-:W-:Y:S02]  /*0620*/  ISETP.NE.U32.AND P2, PT, R15, RZ, PT ;  /* 0x000000ff0f00720c */ /* 0x000fe40003f45070 */
[----:B------:R-:W-:-:S03]  /*0630*/  LOP3.LUT R21, RZ, R15, RZ, 0x33, !PT ;  /* 0x0000000fff157212 */ /* 0x000fc600078e33ff */
[----:B0-----:R-:W0:Y:S02]  /*0640*/  MUFU.RCP R20, R20 ;  /* 0x0000001400147308 */ /* 0x001e240000001000 */
[----:B0-----:R-:W-:Y:S01]  /*0650*/  IADD3 R4, PT, PT, R20, 0xffffffe, RZ ;  /* 0x0ffffffe14047810 */ /* 0x001fe20007ffe0ff */
[----:B------:R-:W-:-:S05]  /*0660*/  IMAD.IADD R20, R13, 0x1, R10 ;  /* 0x000000010d147824 */ /* 0x000fca00078e020a */
[----:B------:R0:W2:Y:S02]  /*0670*/  F2I.FTZ.U32.TRUNC.NTZ R5, R4 ;  /* 0x0000000400057305 */ /* 0x0000a4000021f000 */
[----:B0-----:R-:W-:Y:S01]  /*0680*/  MOV R4, RZ ;  /* 0x000000ff00047202 */ /* 0x001fe20000000f00 */
[----:B--2---:R-:W-:-:S04]  /*0690*/  IMAD R19, R19, R5, RZ ;  /* 0x0000000513137224 */ /* 0x004fc800078e02ff */
[----:B-1----:R-:W-:-:S07]  /*06a0*/  IMAD.HI.U32 R19, R5, R19, R4 ;  /* 0x0000001305137227 */ /* 0x002fce00078e0004 */
.L_x_7:
[----:B0-----:R-:W-:-:S05]  /*06b0*/  IMAD.HI.U32 R4, R19, R22, RZ ;  /* 0x0000001613047227 */ /* 0x001fca00078e00ff */
        /* <DEDUP_REMOVED lines=9> */
[----:B------:R-:W-:-:S04]  /*0750*/  IMAD R5, R15, R5, R22 ;  /* 0x000000050f057224 */ /* 0x000fc800078e0216 */
[----:B------:R-:W-:-:S04]  /*0760*/  IMAD R23, R5, UR4, R4 ;  /* 0x0000000405177c24 */ /* 0x000fc8000f8e0204 */
[----:B------:R-:W-:-:S04]  /*0770*/  IMAD.IADD R5, R23, 0x1, R20 ;  /* 0x0000000117057824 */ /* 0x000fc800078e0214 */
[----:B------:R-:W-:-:S06]  /*0780*/  IMAD.WIDE.U32 R4, R5, 0x4, R2 ;  /* 0x0000000405047825 */ /* 0x000fcc00078e0002 */
[----:B------:R-:W2:Y:S01]  /*0790*/  LDG.E R4, desc[UR8][R4.64] ;  /* 0x0000000804047981 */ /* 0x000ea2000c1e1900 */
[----:B------:R-:W-:Y:S01]  /*07a0*/  LEA R23, R23, R12, 0x2 ;  /* 0x0000000c17177211 */ /* 0x000fe200078e10ff */
[----:B------:R-:W-:-:S05]  /*07b0*/  VIADD R22, R22, UR6 ;  /* 0x0000000616167c36 */ /* 0x000fca0008000000 */
[----:B------:R-:W-:Y:S01]  /*07c0*/  ISETP.GE.U32.AND P0, PT, R22, R18, PT ;  /* 0x000000121600720c */ /* 0x000fe20003f06070 */
[----:B--2---:R0:W-:-:S12]  /*07d0*/  STS [R23], R4 ;  /* 0x0000000417007388 */ /* 0x0041d80000000800 */
[----:B------:R-:W-:Y:S05]  /*07e0*/  @!P0 BRA `(.L_x_7) ;  /* 0xfffffffc00b08947 */ /* 0x000fea000383ffff */
.L_x_6:
[----:B------:R-:W-:Y:S05]  /*07f0*/  BSYNC.RECONVERGENT B0 ;  /* 0x0000000000007941 */ /* 0x000fea0003800200 */
.L_x_5:
[----:B------:R-:W-:Y:S01]  /*0800*/  BAR.SYNC.DEFER_BLOCKING 0x0 ;  /* 0x0000000000007b1d */ /* 0x000fe20000010000 */
[----:B------:R-:W-:-:S13]  /*0810*/  ISETP.NE.AND P0, PT, R6, RZ, PT ;  /* 0x000000ff0600720c */ /* 0x000fda0003f05270 */
[----:B------:R-:W-:Y:S05]  /*0820*/  @!P0 BRA `(.L_x_8) ;  /* 0x0000000c00088947 */ /* 0x000fea0003800000 */
[----:B------:R-:W-:-:S07]  /*0830*/  HFMA2 R5, -RZ, RZ, 0, 0 ;  /* 0x00000000ff057431 */ /* 0x000fce00000001ff */
.L_x_20:
[----:B-1----:R-:W1:Y:S01]  /*0840*/  S2R R18, SR_TID.X ;  /* 0x0000000000127919 */ /* 0x002e620000002100 */
[----:B------:R-:W2:Y:S01]  /*0850*/  LDCU UR4, c[0x0][0x384] ;  /* 0x00007080ff0477ac */ /* 0x000ea20008000800 */
[----:B0-----:R-:W-:Y:S01]  /*0860*/  VIADDMNMX.U32 R4, R6, -R5, R9, PT ;  /* 0x8000000506047246 */ /* 0x001fe20003800009 */
[----:B------:R-:W-:Y:S04]  /*0870*/  BSSY.RECONVERGENT B0, `(.L_x_9) ;  /* 0x0000028000007945 */ /* 0x000fe80003800200 */
[----:B--2---:R-:W-:-:S05]  /*0880*/  IMAD R19, R4, UR4, RZ ;  /* 0x0000000404137c24 */ /* 0x004fca000f8e02ff */
[----:B-1----:R-:W-:-:S13]  /*0890*/  ISETP.GE.U32.AND P0, PT, R18, R19, PT ;  /* 0x000000131200720c */ /* 0x002fda0003f06070 */
[----:B------:R-:W-:Y:S05]  /*08a0*/  @P0 BRA `(.L_x_10) ;  /* 0x0000000000900947 */ /* 0x000fea0003800000 */
[----:B------:R-:W0:Y:S01]  /*08b0*/  I2F.U32.RP R21, UR4 ;  /* 0x0000000400157d06 */ /* 0x000e220008209000 */
[----:B------:R-:W1:Y:S01]  /*08c0*/  S2R R25, SR_CgaCtaId ;  /* 0x0000000000197919 */ /* 0x000e620000008800 */
[----:B------:R-:W-:Y:S01]  /*08d0*/  MOV R20, 0x400 ;  /* 0x0000040000147802 */ /* 0x000fe20000000f00 */
[----:B------:R-:W-:Y:S01]  /*08e0*/  IMAD.IADD R22, R5, 0x1, R8 ;  /* 0x0000000105167824 */ /* 0x000fe200078e0208 */
[----:B------:R-:W-:Y:S02]  /*08f0*/  ISETP.NE.U32.AND P2, PT, RZ, UR4, PT ;  /* 0x00000004ff007c0c */ /* 0x000fe4000bf45070 */
[----:B------:R-:W-:Y:S02]  /*0900*/  MOV R24, R18 ;  /* 0x0000001200187202 */ /* 0x000fe40000000f00 */
[----:B0-----:R-:W0:Y:S02]  /*0910*/  MUFU.RCP R21, R21 ;  /* 0x0000001500157308 */ /* 0x001e240000001000 */
[----:B0-----:R-:W-:Y:S01]  /*0920*/  VIADD R2, R21, 0xffffffe ;  /* 0x0ffffffe15027836 */ /* 0x001fe20000000000 */
[----:B-1----:R-:W-:-:S05]  /*0930*/  LEA R20, R25, R20, 0x18 ;  /* 0x0000001419147211 */ /* 0x002fca00078ec0ff */
[----:B------:R0:W1:Y:S02]  /*0940*/  F2I.FTZ.U32.TRUNC.NTZ R3, R2 ;  /* 0x0000000200037305 */ /* 0x000064000021f000 */
[----:B0-----:R-:W-:Y:S01]  /*0950*/  IMAD.MOV.U32 R2, RZ, RZ, RZ ;  /* 0x000000ffff027224 */ /* 0x001fe200078e00ff */
[----:B-1----:R-:W-:-:S05]  /*0960*/  IADD3 R23, PT, PT, RZ, -R3, RZ ;  /* 0x80000003ff177210 */ /* 0x002fca0007ffe0ff */
[----:B------:R-:W-:-:S04]  /*0970*/  IMAD R23, R23, UR4, RZ ;  /* 0x0000000417177c24 */ /* 0x000fc8000f8e02ff */
[----:B------:R-:W-:Y:S01]  /*0980*/  IMAD.HI.U32 R21, R3, R23, R2 ;  /* 0x0000001703157227 */ /* 0x000fe200078e0002 */
[----:B------:R-:W-:-:S07]  /*0990*/  LOP3.LUT R23, RZ, UR4, RZ, 0x33, !PT ;  /* 0x00000004ff177c12 */ /* 0x000fce000f8e33ff */
.L_x_11:
[----:B------:R-:W-:-:S05]  /*09a0*/  IMAD.HI.U32 R26, R21, R24, RZ ;  /* 0x00000018151a7227 */ /* 0x000fca00078e00ff */
[----:B------:R-:W-:-:S05]  /*09b0*/  IADD3 R3, PT, PT, -R26, RZ, RZ ;  /* 0x000000ff1a037210 */ /* 0x000fca0007ffe1ff */
[----:B0-----:R-:W-:-:S05]  /*09c0*/  IMAD R2, R3, UR4, R24 ;  /* 0x0000000403027c24 */ /* 0x001fca000f8e0218 */
[----:B------:R-:W-:-:S13]  /*09d0*/  ISETP.GE.U32.AND P0, PT, R2, UR4, PT ;  /* 0x0000000402007c0c */ /* 0x000fda000bf06070 */
[----:B------:R-:W-:Y:S01]  /*09e0*/  @P0 VIADD R2, R2, -UR4 ;  /* 0x8000000402020c36 */ /* 0x000fe20008000000 */
[----:B------:R-:W-:-:S04]  /*09f0*/  @P0 IADD3 R26, PT, PT, R26, 0x1, RZ ;  /* 0x000000011a1a0810 */ /* 0x000fc80007ffe0ff */
[----:B------:R-:W-:Y:S02]  /*0a00*/  ISETP.GE.U32.AND P1, PT, R2, UR4, PT ;  /* 0x0000000402007c0c */ /* 0x000fe4000bf26070 */
[----:B------:R-:W0:Y:S11]  /*0a10*/  LDC.64 R2, c[0x0][0x390] ;  /* 0x0000e400ff027b82 */ /* 0x000e360000000a00 */
[----:B------:R-:W-:-:S05]  /*0a20*/  @P1 VIADD R26, R26, 0x1 ;  /* 0x000000011a1a1836 */ /* 0x000fca0000000000 */
[----:B------:R-:W-:-:S04]  /*0a30*/  SEL R25, R23, R26, !P2 ;  /* 0x0000001a17197207 */ /* 0x000fc80005000000 */
[C---:B------:R-:W-:Y:S01]  /*0a40*/  IADD3 R27, PT, PT, -R25.reuse, RZ, RZ ;  /* 0x000000ff191b7210 */ /* 0x040fe20007ffe1ff */
[----:B------:R-:W-:-:S04]  /*0a50*/  IMAD.IADD R26, R25, 0x1, R22 ;  /* 0x00000001191a7824 */ /* 0x000fc800078e0216 */
[----:B------:R-:W-:-:S04]  /*0a60*/  IMAD R25, R27, UR4, R24 ;  /* 0x000000041b197c24 */ /* 0x000fc8000f8e0218 */
[----:B------:R-:W-:-:S04]  /*0a70*/  IMAD R25, R26, UR4, R25 ;  /* 0x000000041a197c24 */ /* 0x000fc8000f8e0219 */
[----:B0-----:R-:W-:-:S06]  /*0a80*/  IMAD.WIDE.U32 R2, R25, 0x4, R2 ;  /* 0x0000000419027825 */ /* 0x001fcc00078e0002 */
[----:B------:R-:W2:Y:S01]  /*0a90*/  LDG.E R2, desc[UR8][R2.64] ;  /* 0x0000000802027981 */ /* 0x000ea2000c1e1900 */
[C---:B------:R-:W-:Y:S01]  /*0aa0*/  LEA R25, R24.reuse, R20, 0x2 ;  /* 0x0000001418197211 */ /* 0x040fe200078e10ff */
[----:B------:R-:W-:-:S05]  /*0ab0*/  VIADD R24, R24, UR6 ;  /* 0x0000000618187c36 */ /* 0x000fca0008000000 */
[----:B------:R-:W-:Y:S01]  /*0ac0*/  ISETP.GE.U32.AND P0, PT, R24, R19, PT ;  /* 0x000000131800720c */ /* 0x000fe20003f06070 */
[----:B--2---:R0:W-:-:S12]  /*0ad0*/  STS [R25], R2 ;  /* 0x0000000219007388 */ /* 0x0041d80000000800 */
[----:B------:R-:W-:Y:S05]  /*0ae0*/  @!P0 BRA `(.L_x_11) ;  /* 0xfffffffc00ac8947 */ /* 0x000fea000383ffff */
.L_x_10:
[----:B------:R-:W-:Y:S05]  /*0af0*/  BSYNC.RECONVERGENT B0 ;  /* 0x0000000000007941 */ /* 0x000fea0003800200 */
.L_x_9:
[----:B------:R-:W-:Y:S01]  /*0b00*/  IMAD R4, R15, R4, RZ ;  /* 0x000000040f047224 */ /* 0x000fe200078e02ff */
[----:B------:R-:W-:Y:S04]  /*0b10*/  BAR.SYNC.DEFER_BLOCKING 0x0 ;  /* 0x0000000000007b1d */ /* 0x000fe80000010000 */
[----:B------:R-:W-:Y:S02]  /*0b20*/  ISETP.GE.U32.AND P0, PT, R18, R4, PT ;  /* 0x000000041200720c */ /* 0x000fe40003f06070 */
[----:B------:R-:W-:Y:S11]  /*0b30*/  BSSY.RECONVERGENT B0, `(.L_x_12) ;  /* 0x000008d000007945 */ /* 0x000ff60003800200 */
[----:B------:R-:W-:Y:S05]  /*0b40*/  @P0 BRA `(.L_x_13) ;  /* 0x00000008002c0947 */ /* 0x000fea0003800000 */
.L_x_19:
[----:B-1----:R-:W1:Y:S01]  /*0b50*/  I2F.U32.RP R21, R15 ;  /* 0x0000000f00157306 */ /* 0x002e620000209000 */
[----:B0-----:R-:W-:Y:S02]  /*0b60*/  HFMA2 R2, -RZ, RZ, 0, 0 ;  /* 0x00000000ff027431 */ /* 0x001fe400000001ff */
[----:B------:R-:W-:Y:S01]  /*0b70*/  IMAD.MOV R19, RZ, RZ, -R15 ;  /* 0x000000ffff137224 */ /* 0x000fe200078e0a0f */
[----:B------:R-:W-:-:S04]  /*0b80*/  ISETP.NE.U32.AND P2, PT, R15, RZ, PT ;  /* 0x000000ff0f00720c */ /* 0x000fc80003f45070 */
[----:B-1----:R-:W0:Y:S02]  /*0b90*/  MUFU.RCP R21, R21 ;  /* 0x0000001500157308 */ /* 0x002e240000001000 */
[----:B0-----:R-:W-:-:S06]  /*0ba0*/  IADD3 R3, PT, PT, R21, 0xffffffe, RZ ;  /* 0x0ffffffe15037810 */ /* 0x001fcc0007ffe0ff */
[----:B------:R-:W0:Y:S02]  /*0bb0*/  F2I.FTZ.U32.TRUNC.NTZ R3, R3 ;  /* 0x0000000300037305 */ /* 0x000e24000021f000 */
[----:B0-----:R-:W-:-:S04]  /*0bc0*/  IMAD R19, R19, R3, RZ ;  /* 0x0000000313137224 */ /* 0x001fc800078e02ff */
[----:B------:R-:W-:Y:S02]  /*0bd0*/  IMAD.HI.U32 R19, R3, R19, R2 ;  /* 0x0000001303137227 */ /* 0x000fe400078e0002 */
[----:B------:R-:W0:Y:S02]  /*0be0*/  LDC R2, c[0x0][0x384] ;  /* 0x0000e100ff027b82 */ /* 0x000e240000000800 */
[----:B------:R-:W-:Y:S02]  /*0bf0*/  IMAD.MOV.U32 R3, RZ, RZ, RZ ;  /* 0x000000ffff037224 */ /* 0x000fe400078e00ff */
[----:B------:R-:W-:-:S04]  /*0c00*/  IMAD.HI.U32 R19, R19, R18, RZ ;  /* 0x0000001213137227 */ /* 0x000fc800078e00ff */
[----:B------:R-:W-:-:S04]  /*0c10*/  IMAD.MOV R20, RZ, RZ, -R19 ;  /* 0x000000ffff147224 */ /* 0x000fc800078e0a13 */
[----:B------:R-:W-:-:S05]  /*0c20*/  IMAD R20, R15, R20, R18 ;  /* 0x000000140f147224 */ /* 0x000fca00078e0212 */
[----:B------:R-:W-:-:S13]  /*0c30*/  ISETP.GE.U32.AND P0, PT, R20, R15, PT ;  /* 0x0000000f1400720c */ /* 0x000fda0003f06070 */
[----:B------:R-:W-:Y:S01]  /*0c40*/  @P0 IADD3 R20, PT, PT, -R15, R20, RZ ;  /* 0x000000140f140210 */ /* 0x000fe20007ffe1ff */
[----:B------:R-:W-:Y:S01]  /*0c50*/  @P0 VIADD R19, R19, 0x1 ;  /* 0x0000000113130836 */ /* 0x000fe20000000000 */
[----:B0-----:R-:W-:Y:S02]  /*0c60*/  ISETP.GE.U32.AND P0, PT, R2, 0x8, PT ;  /* 0x000000080200780c */ /* 0x001fe40003f06070 */
[----:B------:R-:W-:Y:S02]  /*0c70*/  ISETP.GE.U32.AND P1, PT, R20, R15, PT ;  /* 0x0000000f1400720c */ /* 0x000fe40003f26070 */
[----:B------:R-:W-:-:S11]  /*0c80*/  MOV R20, RZ ;  /* 0x000000ff00147202 */ /* 0x000fd60000000f00 */
[----:B------:R-:W-:Y:S02]  /*0c90*/  @P1 IADD3 R19, PT, PT, R19, 0x1, RZ ;  /* 0x0000000113131810 */ /* 0x000fe40007ffe0ff */
[----:B------:R-:W-:-:S05]  /*0ca0*/  @!P2 LOP3.LUT R19, RZ, R15, RZ, 0x33, !PT ;  /* 0x0000000fff13a212 */ /* 0x000fca00078e33ff */
[----:B------:R-:W-:-:S04]  /*0cb0*/  IMAD.MOV R22, RZ, RZ, -R19 ;  /* 0x000000ffff167224 */ /* 0x000fc800078e0a13 */
[----:B------:R-:W-:Y:S01]  /*0cc0*/  IMAD R22, R15, R22, R18 ;  /* 0x000000160f167224 */ /* 0x000fe200078e0212 */
[----:B------:R-:W-:Y:S06]  /*0cd0*/  @!P0 BRA `(.L_x_14) ;  /* 0x0000000000ac8947 */ /* 0x000fec0003800000 */
[----:B------:R-:W0:Y:S01]  /*0ce0*/  S2R R24, SR_CgaCtaId ;  /* 0x0000000000187919 */ /* 0x000e220000008800 */
[----:B------:R-:W-:Y:S02]  /*0cf0*/  MOV R3, 0x400 ;  /* 0x0000040000037802 */ /* 0x000fe40000000f00 */
[----:B------:R-:W-:Y:S02]  /*0d00*/  CS2R R20, SRZ ;  /* 0x0000000000147805 */ /* 0x000fe4000001ff00 */
[----:B0-----:R-:W-:-:S07]  /*0d10*/  LEA R3, R24, R3, 0x18 ;  /* 0x0000000318037211 */ /* 0x001fce00078ec0ff */
.L_x_15:
[----:B------:R-:W-:Y:S02]  /*0d20*/  IMAD R24, R19, R2, R21 ;  /* 0x0000000213187224 */ /* 0x000fe400078e0215 */
[----:B------:R-:W-:Y:S02]  /*0d30*/  IMAD R25, R15, R21, R22 ;  /* 0x000000150f197224 */ /* 0x000fe400078e0216 */
[----:B------:R-:W-:Y:S01]  /*0d40*/  VIADD R21, R21, 0x8 ;  /* 0x0000000815157836 */ /* 0x000fe20000000000 */
[----:B------:R-:W-:Y:S01]  /*0d50*/  LEA R23, R24, R3, 0x2 ;  /* 0x0000000318177211 */ /* 0x000fe200078e10ff */
[----:B------:R-:W-:-:S03]  /*0d60*/  IMAD R24, R25, 0x4, R12 ;  /* 0x0000000419187824 */ /* 0x000fc600078e020c */
[----:B------:R-:W-:Y:S01]  /*0d70*/  ISETP.NE.AND P0, PT, R21, R14, PT ;  /* 0x0000000e1500720c */ /* 0x000fe20003f05270 */
[----:B------:R-:W-:Y:S04]  /*0d80*/  LDS R25, [R23] ;  /* 0x0000000017197984 */ /* 0x000fe80000000800 */
[----:B------:R-:W0:Y:S04]  /*0d90*/  LDS R26, [R24] ;  /* 0x00000000181a7984 */ /* 0x000e280000000800 */
[----:B------:R-:W-:Y:S01]  /*0da0*/  LDS R29, [R23+0x1c] ;  /* 0x00001c00171d7984 */ /* 0x000fe20000000800 */
[----:B0-----:R-:W-:Y:S01]  /*0db0*/  FFMA R25, R25, R26, R20 ;  /* 0x0000001a19197223 */ /* 0x001fe20000000014 */
[----:B------:R-:W-:-:S02]  /*0dc0*/  LEA R26, R15, R24, 0x2 ;  /* 0x000000180f1a7211 */ /* 0x000fc400078e10ff */
[----:B------:R-:W-:Y:S04]  /*0dd0*/  LDS R20, [R23+0x4] ;  /* 0x0000040017147984 */ /* 0x000fe80000000800 */
[----:B------:R-:W0:Y:S01]  /*0de0*/  LDS R27, [R26] ;  /* 0x000000001a1b7984 */ /* 0x000e220000000800 */
[----:B------:R-:W-:Y:S02]  /*0df0*/  IMAD R28, R15, 0x4, R26 ;  /* 0x000000040f1c7824 */ /* 0x000fe400078e021a */
[----:B0-----:R-:W-:Y:S02]  /*0e00*/  FFMA R20, R20, R27, R25 ;  /* 0x0000001b14147223 */ /* 0x001fe40000000019 */
[----:B------:R-:W-:Y:S04]  /*0e10*/  LDS R25, [R23+0x8] ;  /* 0x0000080017197984 */ /* 0x000fe80000000800 */
[----:B------:R-:W0:Y:S02]  /*0e20*/  LDS R27, [R28] ;  /* 0x000000001c1b7984 */ /* 0x000e240000000800 */
[----:B0-----:R-:W-:Y:S01]  /*0e30*/  FFMA R20, R25, R27, R20 ;  /* 0x0000001b19147223 */ /* 0x001fe20000000014 */
[----:B------:R-:W-:Y:S01]  /*0e40*/  LEA R27, R15, R28, 0x2 ;  /* 0x0000001c0f1b7211 */ /* 0x000fe200078e10ff */
[----:B------:R-:W-:Y:S04]  /*0e50*/  LDS R25, [R23+0xc] ;  /* 0x00000c0017197984 */ /* 0x000fe80000000800 */
[----:B------:R-:W0:Y:S02]  /*0e60*/  LDS R24, [R27] ;  /* 0x000000001b187984 */ /* 0x000e240000000800 */
[----:B0-----:R-:W-:Y:S01]  /*0e70*/  FFMA R20, R25, R24, R20 ;  /* 0x0000001819147223 */ /* 0x001fe20000000014 */
[----:B------:R-:W-:Y:S01]  /*0e80*/  IMAD R24, R15, 0x4, R27 ;  /* 0x000000040f187824 */ /* 0x000fe200078e021b */
[----:B------:R-:W-:Y:S04]  /*0e90*/  LDS R25, [R23+0x10] ;  /* 0x0000100017197984 */ /* 0x000fe80000000800 */
[----:B------:R-:W0:Y:S02]  /*0ea0*/  LDS R26, [R24] ;  /* 0x00000000181a7984 */ /* 0x000e240000000800 */
[----:B0-----:R-:W-:Y:S01]  /*0eb0*/  FFMA R20, R25, R26, R20 ;  /* 0x0000001a19147223 */ /* 0x001fe20000000014 */
[----:B------:R-:W-:Y:S01]  /*0ec0*/  LEA R26, R15, R24, 0x2 ;  /* 0x000000180f1a7211 */ /* 0x000fe200078e10ff */
[----:B------:R-:W-:Y:S04]  /*0ed0*/  LDS R25, [R23+0x14] ;  /* 0x0000140017197984 */ /* 0x000fe80000000800 */
[----:B------:R-:W0:Y:S02]  /*0ee0*/  LDS R28, [R26] ;  /* 0x000000001a1c7984 */ /* 0x000e240000000800 */
[----:B0-----:R-:W-:Y:S01]  /*0ef0*/  FFMA R20, R25, R28, R20 ;  /* 0x0000001c19147223 */ /* 0x001fe20000000014 */
[C---:B------:R-:W-:Y:S01]  /*0f00*/  IMAD R28, R15.reuse, 0x4, R26 ;  /* 0x000000040f1c7824 */ /* 0x040fe200078e021a */
[----:B------:R-:W-:Y:S04]  /*0f10*/  LDS R25, [R23+0x18] ;  /* 0x0000180017197984 */ /* 0x000fe80000000800 */
[----:B------:R0:W1:Y:S02]  /*0f20*/  LDS R27, [R28] ;  /* 0x000000001c1b7984 */ /* 0x0000640000000800 */
[----:B0-----:R-:W-:-:S05]  /*0f30*/  LEA R28, R15, R28, 0x2 ;  /* 0x0000001c0f1c7211 */ /* 0x001fca00078e10ff */
[----:B------:R-:W0:Y:S01]  /*0f40*/  LDS R24, [R28] ;  /* 0x000000001c187984 */ /* 0x000e220000000800 */
[----:B-1----:R-:W-:-:S04]  /*0f50*/  FFMA R20, R25, R27, R20 ;  /* 0x0000001b19147223 */ /* 0x002fc80000000014 */
[----:B0-----:R-:W-:Y:S01]  /*0f60*/  FFMA R20, R29, R24, R20 ;  /* 0x000000181d147223 */ /* 0x001fe20000000014 */
[----:B------:R-:W-:Y:S06]  /*0f70*/  @P0 BRA `(.L_x_15) ;  /* 0xfffffffc00680947 */ /* 0x000fec000383ffff */
[----:B------:R-:W-:-:S07]  /*0f80*/  MOV R3, R14 ;  /* 0x0000000e00037202 */ /* 0x000fce0000000f00 */
.L_x_14:
[----:B------:R-:W-:-:S13]  /*0f90*/  ISETP.NE.AND P0, PT, R16, RZ, PT ;  /* 0x000000ff1000720c */ /* 0x000fda0003f05270 */
[----:B------:R-:W-:Y:S05]  /*0fa0*/  @!P0 BRA `(.L_x_16) ;  /* 0x0000000000e48947 */ /* 0x000fea0003800000 */
[----:B------:R-:W-:Y:S01]  /*0fb0*/  VIADD R21, R16, 0xffffffff ;  /* 0xffffffff10157836 */ /* 0x000fe20000000000 */
[----:B------:R-:W-:-:S04]  /*0fc0*/  ISETP.NE.AND P1, PT, R17, RZ, PT ;  /* 0x000000ff1100720c */ /* 0x000fc80003f25270 */
[----:B------:R-:W-:-:S13]  /*0fd0*/  ISETP.GE.U32.AND P0, PT, R21, 0x3, PT ;  /* 0x000000031500780c */ /* 0x000fda0003f06070 */
[----:B------:R-:W-:Y:S05]  /*0fe0*/  @!P0 BRA `(.L_x_17) ;  /* 0x00000000005c8947 */ /* 0x000fea0003800000 */
[----:B------:R-:W0:Y:S01]  /*0ff0*/  S2UR UR5, SR_CgaCtaId ;  /* 0x00000000000579c3 */ /* 0x000e220000008800 */
[----:B------:R-:W-:Y:S01]  /*1000*/  UMOV UR4, 0x400 ;  /* 0x0000040000047882 */ /* 0x000fe20000000000 */
[----:B------:R-:W-:Y:S02]  /*1010*/  IMAD R23, R15, R3, R22 ;  /* 0x000000030f177224 */ /* 0x000fe400078e0216 */
[----:B------:R-:W-:Y:S01]  /*1020*/  IMAD R21, R19, R2, R3 ;  /* 0x0000000213157224 */ /* 0x000fe200078e0203 */
[----:B------:R-:W-:Y:S02]  /*1030*/  IADD3 R3, PT, PT, R3, 0x4, RZ ;  /* 0x0000000403037810 */ /* 0x000fe40007ffe0ff */
[----:B------:R-:W-:-:S05]  /*1040*/  LEA R24, R23, R12, 0x2 ;  /* 0x0000000c17187211 */ /* 0x000fca00078e10ff */
[----:B------:R-:W-:Y:S01]  /*1050*/  LDS R25, [R24] ;  /* 0x0000000018197984 */ /* 0x000fe20000000800 */
[----:B------:R-:W-:-:S05]  /*1060*/  IMAD R26, R15, 0x4, R24 ;  /* 0x000000040f1a7824 */ /* 0x000fca00078e0218 */
[----:B------:R-:W-:-:S05]  /*1070*/  LEA R28, R15, R26, 0x2 ;  /* 0x0000001a0f1c7211 */ /* 0x000fca00078e10ff */
[----:B------:R-:W-:Y:S01]  /*1080*/  IMAD R29, R15, 0x4, R28 ;  /* 0x000000040f1d7824 */ /* 0x000fe200078e021c */
[----:B0-----:R-:W-:-:S05]  /*1090*/  ULEA UR4, UR5, UR4, 0x18 ;  /* 0x0000000405047291 */ /* 0x001fca000f8ec0ff */
[----:B------:R-:W-:Y:S01]  /*10a0*/  LDS R29, [R29] ;  /* 0x000000001d1d7984 */ /* 0x000fe20000000800 */
[----:B------:R-:W-:-:S05]  /*10b0*/  LEA R21, R21, UR4, 0x2 ;  /* 0x0000000415157c11 */ /* 0x000fca000f8e10ff */
[----:B------:R-:W0:Y:S04]  /*10c0*/  LDS R23, [R21] ;  /* 0x0000000015177984 */ /* 0x000e280000000800 */
[----:B------:R-:W-:Y:S01]  /*10d0*/  LDS R27, [R21+0xc] ;  /* 0x00000c00151b7984 */ /* 0x000fe20000000800 */
[----:B0-----:R-:W-:-:S03]  /*10e0*/  FFMA R23, R23, R25, R20 ;  /* 0x0000001917177223 */ /* 0x001fc60000000014 */
[----:B------:R-:W-:Y:S04]  /*10f0*/  LDS R20, [R21+0x4] ;  /* 0x0000040015147984 */ /* 0x000fe80000000800 */
[----:B------:R-:W0:Y:S02]  /*1100*/  LDS R25, [R26] ;  /* 0x000000001a197984 */ /* 0x000e240000000800 */
[----:B0-----:R-:W-:Y:S02]  /*1110*/  FFMA R20, R20, R25, R23 ;  /* 0x0000001914147223 */ /* 0x001fe40000000017 */
[----:B------:R-:W-:Y:S04]  /*1120*/  LDS R25, [R28] ;  /* 0x000000001c197984 */ /* 0x000fe80000000800 */
[----:B------:R-:W0:Y:S02]  /*1130*/  LDS R23, [R21+0x8] ;  /* 0x0000080015177984 */ /* 0x000e240000000800 */
[----:B0-----:R-:W-:-:S04]  /*1140*/  FFMA R20, R23, R25, R20 ;  /* 0x0000001917147223 */ /* 0x001fc80000000014 */
[----:B------:R-:W-:-:S07]  /*1150*/  FFMA R20, R27, R29, R20 ;  /* 0x0000001d1b147223 */ /* 0x000fce0000000014 */
.L_x_17:
[----:B------:R-:W-:Y:S05]  /*1160*/  @!P1 BRA `(.L_x_16) ;  /* 0x0000000000749947 */ /* 0x000fea0003800000 */
[----:B------:R-:W-:Y:S02]  /*1170*/  ISETP.NE.AND P0, PT, R17, 0x1, PT ;  /* 0x000000011100780c */ /* 0x000fe40003f05270 */
[----:B------:R-:W-:-:S11]  /*1180*/  LOP3.LUT P1, RZ, R11, 0x1, RZ, 0xc0, !PT ;  /* 0x000000010bff7812 */ /* 0x000fd6000782c0ff */
[----:B------:R-:W-:Y:S05]  /*1190*/  @!P0 BRA `(.L_x_18) ;  /* 0x00000000003c8947 */ /* 0x000fea0003800000 */
[----:B------:R-:W0:Y:S01]  /*11a0*/  S2UR UR5, SR_CgaCtaId ;  /* 0x00000000000579c3 */ /* 0x000e220000008800 */
[----:B------:R-:W-:Y:S01]  /*11b0*/  UMOV UR4, 0x400 ;  /* 0x0000040000047882 */ /* 0x000fe20000000000 */
[----:B------:R-:W-:Y:S02]  /*11c0*/  IMAD R23, R15, R3, R22 ;  /* 0x000000030f177224 */ /* 0x000fe400078e0216 */
[----:B------:R-:W-:Y:S02]  /*11d0*/  IMAD R21, R19, R2, R3 ;  /* 0x0000000213157224 */ /* 0x000fe400078e0203 */
[----:B------:R-:W-:Y:S02]  /*11e0*/  IMAD R24, R23, 0x4, R12 ;  /* 0x0000000417187824 */ /* 0x000fe400078e020c */
[----:B------:R-:W-:-:S03]  /*11f0*/  VIADD R3, R3, 0x2 ;  /* 0x0000000203037836 */ /* 0x000fc60000000000 */
[----:B------:R-:W-:Y:S01]  /*1200*/  LEA R26, R15, R24, 0x2 ;  /* 0x000000180f1a7211 */ /* 0x000fe200078e10ff */
[----:B------:R-:W-:Y:S05]  /*1210*/  LDS R25, [R24] ;  /* 0x0000000018197984 */ /* 0x000fea0000000800 */
[----:B------:R-:W-:Y:S01]  /*1220*/  LDS R26, [R26] ;  /* 0x000000001a1a7984 */ /* 0x000fe20000000800 */
[----:B0-----:R-:W-:-:S06]  /*1230*/  ULEA UR4, UR5, UR4, 0x18 ;  /* 0x0000000405047291 */ /* 0x001fcc000f8ec0ff */
[----:B------:R-:W-:-:S05]  /*1240*/  LEA R21, R21, UR4, 0x2 ;  /* 0x0000000415157c11 */ /* 0x000fca000f8e10ff */
[----:B------:R-:W0:Y:S04]  /*1250*/  LDS R23, [R21] ;  /* 0x0000000015177984 */ /* 0x000e280000000800 */
[----:B------:R-:W1:Y:S01]  /*1260*/  LDS R27, [R21+0x4] ;  /* 0x00000400151b7984 */ /* 0x000e620000000800 */
[----:B0-----:R-:W-:-:S04]  /*1270*/  FFMA R20, R23, R25, R20 ;  /* 0x0000001917147223 */ /* 0x001fc80000000014 */
[----:B-1----:R-:W-:-:S07]  /*1280*/  FFMA R20, R27, R26, R20 ;  /* 0x0000001a1b147223 */ /* 0x002fce0000000014 */
.L_x_18:
[----:B------:R-:W-:Y:S05]  /*1290*/  @!P1 BRA `(.L_x_16) ;  /* 0x0000000000289947 */ /* 0x000fea0003800000 */
[----:B------:R-:W0:Y:S01]  /*12a0*/  S2UR UR5, SR_CgaCtaId ;  /* 0x00000000000579c3 */ /* 0x000e220000008800 */
[----:B------:R-:W-:Y:S01]  /*12b0*/  UMOV UR4, 0x400 ;  /* 0x0000040000047882 */ /* 0x000fe20000000000 */
[----:B------:R-:W-:Y:S02]  /*12c0*/  IMAD R21, R15, R3, R22 ;  /* 0x000000030f157224 */ /* 0x000fe400078e0216 */
[----:B------:R-:W-:-:S03]  /*12d0*/  IMAD R2, R19, R2, R3 ;  /* 0x0000000213027224 */ /* 0x000fc600078e0203 */
[----:B------:R-:W-:-:S06]  /*12e0*/  LEA R21, R21, R12, 0x2 ;  /* 0x0000000c15157211 */ /* 0x000fcc00078e10ff */
[----:B------:R-:W-:Y:S01]  /*12f0*/  LDS R21, [R21] ;  /* 0x0000000015157984 */ /* 0x000fe20000000800 */
[----:B0-----:R-:W-:-:S06]  /*1300*/  ULEA UR4, UR5, UR4, 0x18 ;  /* 0x0000000405047291 */ /* 0x001fcc000f8ec0ff */
[----:B------:R-:W-:-:S05]  /*1310*/  LEA R2, R2, UR4, 0x2 ;  /* 0x0000000402027c11 */ /* 0x000fca000f8e10ff */
[----:B------:R-:W0:Y:S02]  /*1320*/  LDS R3, [R2] ;  /* 0x0000000002037984 */ /* 0x000e240000000800 */
[----:B0-----:R-:W-:-:S07]  /*1330*/  FFMA R20, R3, R21, R20 ;  /* 0x0000001503147223 */ /* 0x001fce0000000014 */
.L_x_16:
[----:B------:R-:W0:Y:S01]  /*1340*/  LDC.64 R2, c[0x0][0x3a0] ;  /* 0x0000e800ff027b82 */ /* 0x000e220000000a00 */
[----:B------:R-:W1:Y:S01]  /*1350*/  LDCU UR4, c[0x0][0x388] ;  /* 0x00007100ff0477ac */ /* 0x000e620008000800 */
[----:B------:R-:W-:Y:S02]  /*1360*/  IADD3 R19, PT, PT, R19, R5, R8 ;  /* 0x0000000513137210 */ /* 0x000fe40007ffe008 */
[----:B------:R-:W-:-:S05]  /*1370*/  IADD3 R22, PT, PT, R22, R13, R10 ;  /* 0x0000000d16167210 */ /* 0x000fca0007ffe00a */
[----:B-1----:R-:W-:-:S04]  /*1380*/  IMAD R19, R19, UR4, R22 ;  /* 0x0000000413137c24 */ /* 0x002fc8000f8e0216 */
[----:B0-----:R-:W-:-:S05]  /*1390*/  IMAD.WIDE.U32 R2, R19, 0x4, R2 ;  /* 0x0000000413027825 */ /* 0x001fca00078e0002 */
[----:B------:R-:W2:Y:S01]  /*13a0*/  LDG.E R19, desc[UR8][R2.64] ;  /* 0x0000000802137981 */ /* 0x000ea2000c1e1900 */
[----:B------:R-:W-:-:S05]  /*13b0*/  VIADD R18, R18, UR6 ;  /* 0x0000000612127c36 */ /* 0x000fca0008000000 */
[----:B------:R-:W-:Y:S01]  /*13c0*/  ISETP.GE.U32.AND P0, PT, R18, R4, PT ;  /* 0x000000041200720c */ /* 0x000fe20003f06070 */
[----:B--2---:R-:W-:-:S05]  /*13d0*/  FADD R19, R19, R20 ;  /* 0x0000001413137221 */ /* 0x004fca0000000000 */
[----:B------:R1:W-:Y:S07]  /*13e0*/  STG.E desc[UR8][R2.64], R19 ;  /* 0x0000001302007986 */ /* 0x0003ee000c101908 */
[----:B------:R-:W-:Y:S05]  /*13f0*/  @!P0 BRA `(.L_x_19) ;  /* 0xfffffff400d48947 */ /* 0x000fea000383ffff */
.L_x_13:
[----:B------:R-:W-:Y:S05]  /*1400*/  BSYNC.RECONVERGENT B0 ;  /* 0x0000000000007941 */ /* 0x000fea0003800200 */
.L_x_12:
[----:B------:R-:W-:Y:S01]  /*1410*/  IADD3 R5, PT, PT, R9, R5, RZ ;  /* 0x0000000509057210 */ /* 0x000fe20007ffe0ff */
[----:B------:R-:W-:Y:S03]  /*1420*/  BAR.SYNC.DEFER_BLOCKING 0x0 ;  /* 0x0000000000007b1d */ /* 0x000fe60000010000 */
[----:B------:R-:W-:-:S13]  /*1430*/  ISETP.GE.U32.AND P0, PT, R5, R6, PT ;  /* 0x000000060500720c */ /* 0x000fda0003f06070 */
[----:B------:R-:W-:Y:S05]  /*1440*/  @!P0 BRA `(.L_x_20) ;  /* 0xfffffff000fc8947 */ /* 0x000fea000383ffff */
.L_x_8:
[----:B------:R-:W-:-:S05]  /*1450*/  IMAD.IADD R13, R7, 0x1, R13 ;  /* 0x00000001070d7824 */ /* 0x000fca00078e020d */
[----:B------:R-:W-:-:S13]  /*1460*/  ISETP.GE.U32.AND P0, PT, R13, R0, PT ;  /* 0x000000000d00720c */ /* 0x000fda0003f06070 */
[----:B------:R-:W-:Y:S05]  /*1470*/  @!P0 BRA `(.L_x_21) ;  /* 0xfffffff000408947 */ /* 0x000fea000383ffff */
[----:B------:R-:W-:Y:S05]  /*1480*/  EXIT ;  /* 0x000000000000794d */ /* 0x000fea0003800000 */
.L_x_22:
        /* <DEDUP_REMOVED lines=15> */
.L_x_25:


//--------------------- .nv.shared._ZN13matmul_l1_reg13matmul_l1_regEiiiPKfS1_Pf --------------------------
	.section	.nv.shared._ZN13matmul_l1_reg13matmul_l1_regEiiiPKfS1_Pf,"aw",@nobits
	.sectionflags	@""
	.align	16
	.zero		1024


//--------------------- .nv.shared.reserved.0     --------------------------
	.section	.nv.shared.reserved.0,"aw",@nobits
	.weak		__nv_reservedSMEM_offset_0_alias
	.size		__nv_reservedSMEM_offset_0_alias, 0, 64
	.other		__nv_reservedSMEM_offset_0_alias,@"STO_CUDA_RESERVED_SHARED STV_DEFAULT"
__nv_reservedSMEM_offset_0_alias:
	.zero		0
	.zero		64


//--------------------- .nv.shared._ZN9matmul_l123transpose_square_matrixEPfj --------------------------
	.section	.nv.shared._ZN9matmul_l123transpose_square_matrixEPfj,"aw",@nobits
	.sectionflags	@""
	.align	16
	.zero		1024


//--------------------- .nv.shared._ZN9matmul_l19matmul_l1EiiiPfS0_S0_ --------------------------
	.section	.nv.shared._ZN9matmul_l19matmul_l1EiiiPfS0_S0_,"aw",@nobits
	.sectionflags	@""
	.align	16
	.zero		1024


//--------------------- .nv.constant0._ZN13matmul_l1_reg13matmul_l1_regEiiiPKfS1_Pf --------------------------
	.section	.nv.constant0._ZN13matmul_l1_reg13matmul_l1_regEiiiPKfS1_Pf,"a",@progbits
	.sectionflags	@""
	.align	4
.nv.constant0._ZN13matmul_l1_reg13matmul_l1_regEiiiPKfS1_Pf:
	.zero		936


//--------------------- .nv.constant0._ZN9matmul_l123transpose_square_matrixEPfj --------------------------
	.section	.nv.constant0._ZN9matmul_l123transpose_square_matrixEPfj,"a",@progbits
	.sectionflags	@""
	.align	4
.nv.constant0._ZN9matmul_l123transpose_square_matrixEPfj:
	.zero		908


//--------------------- .nv.constant0._ZN9matmul_l19matmul_l1EiiiPfS0_S0_ --------------------------
	.section	.nv.constant0._ZN9matmul_l19matmul_l1EiiiPfS0_S0_,"a",@progbits
	.sectionflags	@""
	.align	4
.nv.constant0._ZN9matmul_l19matmul_l1EiiiPfS0_S0_:
	.zero		936


//--------------------- SYMBOLS --------------------------

	.type		.nv.reservedSmem.offset0,@object
	.size		.nv.reservedSmem.offset0,0x4
	.type		.nv.reservedSmem.cap,@object
	.size		.nv.reservedSmem.cap,0x4
